// auto-generated by cutlass_sweep.gemm — config: {"arch": "sm_90", "cluster_m": 1, "cluster_n": 1, "dtype": "fp16", "dtype_b": "fp16", "layout": "nt", "stages": 0, "tile_k": 32, "tile_m": 256, "tile_n": 256}
#include "cutlass/cutlass.h"
#include "cutlass/gemm/collective/collective_builder.hpp"
#include "cutlass/gemm/device/gemm_universal_adapter.h"
#include "cutlass/gemm/kernel/gemm_universal.hpp"
#include "cutlass/epilogue/collective/collective_builder.hpp"

using ElemA = cutlass::half_t;
using ElemB = cutlass::half_t;
using ElemCD = cutlass::half_t;
using Acc  = float;
using TileShape    = cute::Shape<cute::_256, cute::_256, cute::_32>;
using ClusterShape = cute::Shape<cute::_1, cute::_1, cute::_1>;

using CollectiveEpilogue = typename cutlass::epilogue::collective::CollectiveBuilder<
    cutlass::arch::Sm90, cutlass::arch::OpClassTensorOp,
    TileShape, ClusterShape,
    cutlass::epilogue::collective::EpilogueTileAuto,
    Acc, Acc,
    ElemCD, cutlass::layout::RowMajor, 128 / cutlass::sizeof_bits<ElemCD>::value,
    ElemCD, cutlass::layout::RowMajor, 128 / cutlass::sizeof_bits<ElemCD>::value,
    cutlass::epilogue::collective::EpilogueScheduleAuto
  >::CollectiveOp;

using CollectiveMainloop = typename cutlass::gemm::collective::CollectiveBuilder<
    cutlass::arch::Sm90, cutlass::arch::OpClassTensorOp,
    ElemA, cutlass::layout::RowMajor, 128 / cutlass::sizeof_bits<ElemA>::value,
    ElemB, cutlass::layout::ColumnMajor, 128 / cutlass::sizeof_bits<ElemB>::value,
    Acc,
    TileShape, ClusterShape,
    cutlass::gemm::collective::StageCountAutoCarveout<static_cast<int>(sizeof(typename CollectiveEpilogue::SharedStorage))>,
    cutlass::gemm::collective::KernelScheduleAuto
  >::CollectiveOp;

using GemmKernel = cutlass::gemm::kernel::GemmUniversal<
    cute::Shape<int,int,int,int>,
    CollectiveMainloop,
    CollectiveEpilogue
>;
using Gemm = cutlass::gemm::device::GemmUniversalAdapter<GemmKernel>;

// Force the device kernel symbol into the cubin without needing a host main.
auto* _anchor = &cutlass::device_kernel<GemmKernel>;


// ===== COMPILED SASS (sm_90a) =====

	.target	sm_90a

	.elftype	@"ET_EXEC"


//--------------------- .note.nv.tkinfo           --------------------------
	.section	.note.nv.tkinfo,"",@"SHT_NOTE"
	.sectionflags	@"SHF_NOTE_NV_TKINFO"
	.tkinfo
        /*0018*/ 	.word	0x00000002
        /*0030*/ 	.string	""
        /*0030*/ 	.string	"ptxas"
        /*0030*/ 	.string	"Cuda compilation tools, release 13.0, V13.0.88"
        /*0030*/ 	.string	"Build cuda_13.0.r13.0/compiler.36424714_0"
        /*0030*/ 	.string	"-arch sm_90a -m 64 "



//--------------------- .note.nv.cuinfo           --------------------------
	.section	.note.nv.cuinfo,"",@"SHT_NOTE"
	.sectionflags	@"SHF_NOTE_NV_CUINFO"
        /*0018*/ 	.short	0x0002
        /*001a*/ 	.short	0x005a
        /*001c*/ 	.short	0x0082
	.zero		2


//--------------------- .nv.info                  --------------------------
	.section	.nv.info,"",@"SHT_CUDA_INFO"
	.align	4


	//----- nvinfo : EIATTR_REGCOUNT
	.align		4
        /*0000*/ 	.byte	0x04, 0x2f
        /*0002*/ 	.short	(.L_15 - .L_14)
	.align		4
.L_14:
        /*0004*/ 	.word	index@(_ZN7cutlass13device_kernelINS_4gemm6kernel13GemmUniversalIN4cute5tupleIJiiiiEEENS1_10collective13CollectiveMmaINS1_34MainloopSm90TmaGmmaWarpSpecializedILi7ENS5_IJNS4_1CILi1EEESB_SB_EEENS1_35KernelTmaWarpSpecializedCooperativeEEENS5_IJNSA_ILi256EEESF_NSA_ILi32EEEEEENS_6half_tENS5_IJlSB_lEEESI_SJ_NS4_8TiledMMAINS4_8MMA_AtomIJNS4_4SM904GMMA26MMA_64x256x16_F32F16F16_SSILNSN_5MajorE0ELSP_0ELNSN_7ScaleInE1ELSQ_1EEEEEENS4_6LayoutINS5_IJNSA_ILi2EEESB_SB_EEENS5_IJSB_NSA_ILi0EEESW_EEEEENS5_IJNS4_10UnderscoreESZ_SZ_EEEEENS4_13SM90_TMA_LOADENS4_14ComposedLayoutINS4_7SwizzleILi2ELi4ELi3EEENS4_18smem_ptr_flag_bitsILi16EEENST_INS5_IJNSA_ILi8EEESG_EEENS5_IJSG_SB_EEEEEEEvNS4_8identityES12_S1C_vS1D_EENS_8epilogue10collective6detail29Sm90TmaWarpSpecializedAdapterINS1G_15DefaultEpilogueISI_SJ_SJ_NS1F_6thread17LinearCombinationISI_Li1EffLNS1K_9ScaleType4KindE0ELNS_15FloatRoundStyleE2ESI_EENS1_15EpilogueDefaultEEEEEvvEEEEvNT_6ParamsE)
        /*0008*/ 	.word	0x000000a8


	//----- nvinfo : EIATTR_FRAME_SIZE
	.align		4
.L_15:
        /*000c*/ 	.byte	0x04, 0x11
        /*000e*/ 	.short	(.L_17 - .L_16)
	.align		4
.L_16:
        /*0010*/ 	.word	index@(_ZN7cutlass13device_kernelINS_4gemm6kernel13GemmUniversalIN4cute5tupleIJiiiiEEENS1_10collective13CollectiveMmaINS1_34MainloopSm90TmaGmmaWarpSpecializedILi7ENS5_IJNS4_1CILi1EEESB_SB_EEENS1_35KernelTmaWarpSpecializedCooperativeEEENS5_IJNSA_ILi256EEESF_NSA_ILi32EEEEEENS_6half_tENS5_IJlSB_lEEESI_SJ_NS4_8TiledMMAINS4_8MMA_AtomIJNS4_4SM904GMMA26MMA_64x256x16_F32F16F16_SSILNSN_5MajorE0ELSP_0ELNSN_7ScaleInE1ELSQ_1EEEEEENS4_6LayoutINS5_IJNSA_ILi2EEESB_SB_EEENS5_IJSB_NSA_ILi0EEESW_EEEEENS5_IJNS4_10UnderscoreESZ_SZ_EEEEENS4_13SM90_TMA_LOADENS4_14ComposedLayoutINS4_7SwizzleILi2ELi4ELi3EEENS4_18smem_ptr_flag_bitsILi16EEENST_INS5_IJNSA_ILi8EEESG_EEENS5_IJSG_SB_EEEEEEEvNS4_8identityES12_S1C_vS1D_EENS_8epilogue10collective6detail29Sm90TmaWarpSpecializedAdapterINS1G_15DefaultEpilogueISI_SJ_SJ_NS1F_6thread17LinearCombinationISI_Li1EffLNS1K_9ScaleType4KindE0ELNS_15FloatRoundStyleE2ESI_EENS1_15EpilogueDefaultEEEEEvvEEEEvNT_6ParamsE)
        /*0014*/ 	.word	0x000004c0


	//----- nvinfo : EIATTR_MIN_STACK_SIZE
	.align		4
.L_17:
        /*0018*/ 	.byte	0x04, 0x12
        /*001a*/ 	.short	(.L_19 - .L_18)
	.align		4
.L_18:
        /*001c*/ 	.word	index@(_ZN7cutlass13device_kernelINS_4gemm6kernel13GemmUniversalIN4cute5tupleIJiiiiEEENS1_10collective13CollectiveMmaINS1_34MainloopSm90TmaGmmaWarpSpecializedILi7ENS5_IJNS4_1CILi1EEESB_SB_EEENS1_35KernelTmaWarpSpecializedCooperativeEEENS5_IJNSA_ILi256EEESF_NSA_ILi32EEEEEENS_6half_tENS5_IJlSB_lEEESI_SJ_NS4_8TiledMMAINS4_8MMA_AtomIJNS4_4SM904GMMA26MMA_64x256x16_F32F16F16_SSILNSN_5MajorE0ELSP_0ELNSN_7ScaleInE1ELSQ_1EEEEEENS4_6LayoutINS5_IJNSA_ILi2EEESB_SB_EEENS5_IJSB_NSA_ILi0EEESW_EEEEENS5_IJNS4_10UnderscoreESZ_SZ_EEEEENS4_13SM90_TMA_LOADENS4_14ComposedLayoutINS4_7SwizzleILi2ELi4ELi3EEENS4_18smem_ptr_flag_bitsILi16EEENST_INS5_IJNSA_ILi8EEESG_EEENS5_IJSG_SB_EEEEEEEvNS4_8identityES12_S1C_vS1D_EENS_8epilogue10collective6detail29Sm90TmaWarpSpecializedAdapterINS1G_15DefaultEpilogueISI_SJ_SJ_NS1F_6thread17LinearCombinationISI_Li1EffLNS1K_9ScaleType4KindE0ELNS_15FloatRoundStyleE2ESI_EENS1_15EpilogueDefaultEEEEEvvEEEEvNT_6ParamsE)
        /*0020*/ 	.word	0x000004c0
.L_19:


//--------------------- .nv.compat                --------------------------
	.section	.nv.compat,"",@"SHT_CUDA_COMPAT_INFO"
	.align	4
        /*0000*/ 	.byte	0x02, 0x09, 0x01, 0x00, 0x02, 0x02, 0x04, 0x00, 0x02, 0x05, 0x05, 0x00, 0x03, 0x07, 0x01, 0x01
        /*0010*/ 	.byte	0x02, 0x03, 0x01, 0x00, 0x02, 0x06, 0x01, 0x00, 0x04, 0x0b, 0x08, 0x00, 0x00, 0x00, 0x00, 0x00
        /*0020*/ 	.byte	0x00, 0x00, 0x00, 0x00


//--------------------- .nv.info._ZN7cutlass13device_kernelINS_4gemm6kernel13GemmUniversalIN4cute5tupleIJiiiiEEENS1_10collective13CollectiveMmaINS1_34MainloopSm90TmaGmmaWarpSpecializedILi7ENS5_IJNS4_1CILi1EEESB_SB_EEENS1_35KernelTmaWarpSpecializedCooperativeEEENS5_IJNSA_ILi256EEESF_NSA_ILi32EEEEEENS_6half_tENS5_IJlSB_lEEESI_SJ_NS4_8TiledMMAINS4_8MMA_AtomIJNS4_4SM904GMMA26MMA_64x256x16_F32F16F16_SSILNSN_5MajorE0ELSP_0ELNSN_7ScaleInE1ELSQ_1EEEEEENS4_6LayoutINS5_IJNSA_ILi2EEESB_SB_EEENS5_IJSB_NSA_ILi0EEESW_EEEEENS5_IJNS4_10UnderscoreESZ_SZ_EEEEENS4_13SM90_TMA_LOADENS4_14ComposedLayoutINS4_7SwizzleILi2ELi4ELi3EEENS4_18smem_ptr_flag_bitsILi16EEENST_INS5_IJNSA_ILi8EEESG_EEENS5_IJSG_SB_EEEEEEEvNS4_8identityES12_S1C_vS1D_EENS_8epilogue10collective6detail29Sm90TmaWarpSpecializedAdapterINS1G_15DefaultEpilogueISI_SJ_SJ_NS1F_6thread17LinearCombinationISI_Li1EffLNS1K_9ScaleType4KindE0ELNS_15FloatRoundStyleE2ESI_EENS1_15EpilogueDefaultEEEEEvvEEEEvNT_6ParamsE --------------------------
	.section	.nv.info._ZN7cutlass13device_kernelINS_4gemm6kernel13GemmUniversalIN4cute5tupleIJiiiiEEENS1_10collective13CollectiveMmaINS1_34MainloopSm90TmaGmmaWarpSpecializedILi7ENS5_IJNS4_1CILi1EEESB_SB_EEENS1_35KernelTmaWarpSpecializedCooperativeEEENS5_IJNSA_ILi256EEESF_NSA_ILi32EEEEEENS_6half_tENS5_IJlSB_lEEESI_SJ_NS4_8TiledMMAINS4_8MMA_AtomIJNS4_4SM904GMMA26MMA_64x256x16_F32F16F16_SSILNSN_5MajorE0ELSP_0ELNSN_7ScaleInE1ELSQ_1EEEEEENS4_6LayoutINS5_IJNSA_ILi2EEESB_SB_EEENS5_IJSB_NSA_ILi0EEESW_EEEEENS5_IJNS4_10UnderscoreESZ_SZ_EEEEENS4_13SM90_TMA_LOADENS4_14ComposedLayoutINS4_7SwizzleILi2ELi4ELi3EEENS4_18smem_ptr_flag_bitsILi16EEENST_INS5_IJNSA_ILi8EEESG_EEENS5_IJSG_SB_EEEEEEEvNS4_8identityES12_S1C_vS1D_EENS_8epilogue10collective6detail29Sm90TmaWarpSpecializedAdapterINS1G_15DefaultEpilogueISI_SJ_SJ_NS1F_6thread17LinearCombinationISI_Li1EffLNS1K_9ScaleType4KindE0ELNS_15FloatRoundStyleE2ESI_EENS1_15EpilogueDefaultEEEEEvvEEEEvNT_6ParamsE,"",@"SHT_CUDA_INFO"
	.sectionflags	@""
	.align	4


	//----- nvinfo : EIATTR_CUDA_API_VERSION
	.align		4
        /*0000*/ 	.byte	0x04, 0x37
        /*0002*/ 	.short	(.L_21 - .L_20)
.L_20:
        /*0004*/ 	.word	0x00000082


	//----- nvinfo : EIATTR_KPARAM_INFO
	.align		4
.L_21:
        /*0008*/ 	.byte	0x04, 0x17
        /*000a*/ 	.short	(.L_23 - .L_22)
.L_22:
        /*000c*/ 	.word	0x00000000
        /*0010*/ 	.short	0x0000
        /*0012*/ 	.short	0x0070
        /*0014*/ 	.byte	0x00, 0xf0, 0x01, 0x10


	//----- nvinfo : EIATTR_SPARSE_MMA_MASK
	.align		4
.L_23:
        /*0018*/ 	.byte	0x03, 0x50
        /*001a*/ 	.short	0x0000


	//----- nvinfo : EIATTR_MAXREG_COUNT
	.align		4
        /*001c*/ 	.byte	0x03, 0x1b
        /*001e*/ 	.short	0x00a8


	//----- nvinfo : EIATTR_NUM_BARRIERS
	.align		4
        /*0020*/ 	.byte	0x02, 0x4c
        /*0022*/ 	.byte	0x01
	.zero		1


	//----- nvinfo : EIATTR_EXTERNS
	.align		4
        /*0024*/ 	.byte	0x04, 0x0f
        /*0026*/ 	.short	(.L_25 - .L_24)


	//   ....[0]....
	.align		4
.L_24:
        /*0028*/ 	.word	index@(__assertfail)


	//----- nvinfo : EIATTR_ANNOTATIONS
	.align		4
.L_25:
        /*002c*/ 	.byte	0x04, 0x55
        /*002e*/ 	.short	(.L_27 - .L_26)


	//   ....[0]....
.L_26:
        /*0030*/ 	.word	0x00000001
        /*0034*/ 	.byte	0xf0, 0x06, 0x00, 0x00, 0x01, 0x00, 0x00, 0x00, 0x10, 0x07, 0x00, 0x00, 0x01, 0x00, 0x00, 0x00
        /* <DEDUP_REMOVED lines=377> */
        /*17d4*/ 	.byte	0xd0, 0x6d, 0x01, 0x00


	//----- nvinfo : EIATTR_MERCURY_ISA_VERSION
	.align		4
.L_27:
        /*17d8*/ 	.byte	0x03, 0x5f
        /*17da*/ 	.short	0x0101


	//----- nvinfo : EIATTR_INT_WARP_WIDE_INSTR_OFFSETS
	.align		4
        /*17dc*/ 	.byte	0x04, 0x31
        /*17de*/ 	.short	(.L_29 - .L_28)


	//   ....[0]....
.L_28:
        /*17e0*/ 	.word	0x00000560


	//   ....[1]....
        /*17e4*/ 	.word	0x00000570


	//   ....[2]....
        /*17e8*/ 	.word	0x00000600


	//----- nvinfo : EIATTR_COOP_GROUP_MASK_REGIDS
	.align		4
.L_29:
        /*17ec*/ 	.byte	0x04, 0x29
        /*17ee*/ 	.short	(.L_31 - .L_30)


	//   ....[0]....
.L_30:
        /*17f0*/ 	.word	0xffffffff


	//   ....[1]....
        /*17f4*/ 	.word	0xffffffff


	//   ....[2]....
        /*17f8*/ 	.word	0xffffffff


	//   ....[3]....
        /*17fc*/ 	.word	0xffffffff


	//   ....[4]....
        /*1800*/ 	.word	0xffffffff


	//----- nvinfo : EIATTR_COOP_GROUP_INSTR_OFFSETS
	.align		4
.L_31:
        /*1804*/ 	.byte	0x04, 0x28
        /*1806*/ 	.short	(.L_33 - .L_32)


	//   ....[0]....
.L_32:
        /*1808*/ 	.word	0x00000070


	//   ....[1]....
        /*180c*/ 	.word	0x00000080


	//   ....[2]....
        /*1810*/ 	.word	0x000001a0


	//   ....[3]....
        /*1814*/ 	.word	0x00000410


	//   ....[4]....
        /*1818*/ 	.word	0x000011d0


	//----- nvinfo : EIATTR_REG_RECONFIG
	.align		4
.L_33:
        /*181c*/ 	.byte	0x01, 0x54
	.zero		2


	//----- nvinfo : EIATTR_SYSCALL_OFFSETS
	.align		4
        /*1820*/ 	.byte	0x04, 0x46
        /*1822*/ 	.short	(.L_35 - .L_34)


	//   ....[0]....
.L_34:
        /*1824*/ 	.word	0x00001380


	//----- nvinfo : EIATTR_MBARRIER_INSTR_OFFSETS
	.align		4
.L_35:
        /*1828*/ 	.byte	0x04, 0x39
        /*182a*/ 	.short	(.L_37 - .L_36)


	//   ....[0]....
.L_36:
        /*182c*/ 	.word	0x00000320
        /*1830*/ 	.word	0x000000ff
        /*1834*/ 	.word	0x00000000
        /*1838*/ 	.short	0x0100
        /*183a*/ 	.byte	0x08
	.zero		1


	//   ....[1]....
        /*183c*/ 	.word	0x00000330
        /*1840*/ 	.word	0x000000ff
        /*1844*/ 	.word	0x00000038
        /*1848*/ 	.short	0x0100
        /*184a*/ 	.byte	0x08
	.zero		1


	//   ....[2]....
        /*184c*/ 	.word	0x00000340
        /*1850*/ 	.word	0x000000ff
        /*1854*/ 	.word	0x00000008
        /*1858*/ 	.short	0x0100
        /*185a*/ 	.byte	0x08
	.zero		1


	//   ....[3]....
        /*185c*/ 	.word	0x00000350
        /*1860*/ 	.word	0x000000ff
        /*1864*/ 	.word	0x00000040
        /*1868*/ 	.short	0x0100
        /*186a*/ 	.byte	0x08
	.zero		1


	//   ....[4]....
        /*186c*/ 	.word	0x00000360
        /*1870*/ 	.word	0x000000ff
        /*1874*/ 	.word	0x00000010
        /*1878*/ 	.short	0x0100
        /*187a*/ 	.byte	0x08
	.zero		1


	//   ....[5]....
        /*187c*/ 	.word	0x00000370
        /*1880*/ 	.word	0x000000ff
        /*1884*/ 	.word	0x00000048
        /*1888*/ 	.short	0x0100
        /*188a*/ 	.byte	0x08
	.zero		1


	//   ....[6]....
        /*188c*/ 	.word	0x00000380
        /*1890*/ 	.word	0x000000ff
        /*1894*/ 	.word	0x00000018
        /*1898*/ 	.short	0x0100
        /*189a*/ 	.byte	0x08
	.zero		1


	//   ....[7]....
        /*189c*/ 	.word	0x00000390
        /*18a0*/ 	.word	0x000000ff
        /*18a4*/ 	.word	0x00000050
        /*18a8*/ 	.short	0x0100
        /*18aa*/ 	.byte	0x08
	.zero		1


	//   ....[8]....
        /*18ac*/ 	.word	0x000003a0
        /*18b0*/ 	.word	0x000000ff
        /*18b4*/ 	.word	0x00000020
        /*18b8*/ 	.short	0x0100
        /*18ba*/ 	.byte	0x08
	.zero		1


	//   ....[9]....
        /*18bc*/ 	.word	0x000003b0
        /*18c0*/ 	.word	0x000000ff
        /*18c4*/ 	.word	0x00000058
        /*18c8*/ 	.short	0x0100
        /*18ca*/ 	.byte	0x08
	.zero		1


	//   ....[10]....
        /*18cc*/ 	.word	0x000003c0
        /*18d0*/ 	.word	0x000000ff
        /*18d4*/ 	.word	0x00000028
        /*18d8*/ 	.short	0x0100
        /*18da*/ 	.byte	0x08
	.zero		1


	//   ....[11]....
        /*18dc*/ 	.word	0x000003d0
        /*18e0*/ 	.word	0x000000ff
        /*18e4*/ 	.word	0x00000060
        /*18e8*/ 	.short	0x0100
        /*18ea*/ 	.byte	0x08
	.zero		1


	//   ....[12]....
        /*18ec*/ 	.word	0x000003e0
        /*18f0*/ 	.word	0x000000ff
        /*18f4*/ 	.word	0x00000030
        /*18f8*/ 	.short	0x0100
        /*18fa*/ 	.byte	0x08
	.zero		1


	//   ....[13]....
        /*18fc*/ 	.word	0x000003f0
        /*1900*/ 	.word	0x000000ff
        /*1904*/ 	.word	0x00000068
        /*1908*/ 	.short	0x0100
        /*190a*/ 	.byte	0x08
	.zero		1


	//   ....[14]....
        /*190c*/ 	.word	0x00000680
        /*1910*/ 	.word	0x000000ff
        /*1914*/ 	.word	0x00000080
        /*1918*/ 	.short	0x0100
        /*191a*/ 	.byte	0x10
	.zero		1


	//   ....[15]....
        /*191c*/ 	.word	0x00000720
        /*1920*/ 	.word	0x000000ff
        /*1924*/ 	.word	0x00000088
        /*1928*/ 	.short	0x0100
        /*192a*/ 	.byte	0x10
	.zero		1


	//   ....[16]....
        /*192c*/ 	.word	0x00001420
        /*1930*/ 	.word	0x00000003
        /*1934*/ 	.word	0x00000000
        /*1938*/ 	.short	0x010a
        /*193a*/ 	.byte	0x3f
	.zero		1


	//   ....[17]....
        /*193c*/ 	.word	0x00001460
        /*1940*/ 	.word	0x00000003
        /*1944*/ 	.word	0x00000000
        /*1948*/ 	.short	0x010a
        /*194a*/ 	.byte	0x3f
	.zero		1


	//   ....[18]....
        /*194c*/ 	.word	0x00002a00
        /*1950*/ 	.word	0x000000ff
        /*1954*/ 	.word	0x00000000
        /*1958*/ 	.short	0x010a
        /*195a*/ 	.byte	0x04
	.zero		1


	//   ....[19]....
        /*195c*/ 	.word	0x00002a40
        /*1960*/ 	.word	0x000000ff
        /*1964*/ 	.word	0x00000000
        /*1968*/ 	.short	0x010a
        /*196a*/ 	.byte	0x04
	.zero		1


	//   ....[20]....
        /*196c*/ 	.word	0x00004a80
        /*1970*/ 	.word	0x000000ff
        /*1974*/ 	.word	0x00000000
        /*1978*/ 	.short	0x0101
        /*197a*/ 	.byte	0x04
	.zero		1


	//   ....[21]....
        /*197c*/ 	.word	0x00004cb0
        /*1980*/ 	.word	0x000000ff
        /*1984*/ 	.word	0x00000000
        /*1988*/ 	.short	0x0101
        /*198a*/ 	.byte	0x04
	.zero		1


	//   ....[22]....
        /*198c*/ 	.word	0x00016960
        /*1990*/ 	.word	0x0000000a
        /*1994*/ 	.word	0x00000038
        /*1998*/ 	.short	0x010a
        /*199a*/ 	.byte	0x3f
	.zero		1


	//   ....[23]....
        /*199c*/ 	.word	0x00016ce0
        /*19a0*/ 	.word	0x00000003
        /*19a4*/ 	.word	0x00000088
        /*19a8*/ 	.short	0x0101
        /*19aa*/ 	.byte	0x3f
	.zero		1


	//   ....[24]....
        /*19ac*/ 	.word	0x000174d0
        /*19b0*/ 	.word	0x00000005
        /*19b4*/ 	.word	0x00000000
        /*19b8*/ 	.short	0x010a
        /*19ba*/ 	.byte	0x3f
	.zero		1


	//   ....[25]....
        /*19bc*/ 	.word	0x00017560
        /*19c0*/ 	.word	0x00000007
        /*19c4*/ 	.word	0x00000000
        /*19c8*/ 	.short	0x010a
        /*19ca*/ 	.byte	0x3f
	.zero		1


	//   ....[26]....
        /*19cc*/ 	.word	0x000175f0
        /*19d0*/ 	.word	0x00000007
        /*19d4*/ 	.word	0x00000000
        /*19d8*/ 	.short	0x010a
        /*19da*/ 	.byte	0x3f
	.zero		1


	//   ....[27]....
        /*19dc*/ 	.word	0x00017680
        /*19e0*/ 	.word	0x00000007
        /*19e4*/ 	.word	0x00000000
        /*19e8*/ 	.short	0x010a
        /*19ea*/ 	.byte	0x3f
	.zero		1


	//   ....[28]....
        /*19ec*/ 	.word	0x00017710
        /*19f0*/ 	.word	0x00000007
        /*19f4*/ 	.word	0x00000000
        /*19f8*/ 	.short	0x010a
        /*19fa*/ 	.byte	0x3f
	.zero		1


	//   ....[29]....
        /*19fc*/ 	.word	0x000177a0
        /*1a00*/ 	.word	0x00000007
        /*1a04*/ 	.word	0x00000000
        /*1a08*/ 	.short	0x010a
        /*1a0a*/ 	.byte	0x3f
	.zero		1


	//   ....[30]....
        /*1a0c*/ 	.word	0x00017830
        /*1a10*/ 	.word	0x00000003
        /*1a14*/ 	.word	0x00000000
        /*1a18*/ 	.short	0x010a
        /*1a1a*/ 	.byte	0x3f
	.zero		1


	//   ....[31]....
        /*1a1c*/ 	.word	0x00017890
        /*1a20*/ 	.word	0x00000003
        /*1a24*/ 	.word	0x00000000
        /*1a28*/ 	.short	0x010a
        /*1a2a*/ 	.byte	0x3f
	.zero		1


	//   ....[32]....
        /*1a2c*/ 	.word	0x000178f0
        /*1a30*/ 	.word	0x00000005
        /*1a34*/ 	.word	0x00000000
        /*1a38*/ 	.short	0x010a
        /*1a3a*/ 	.byte	0x3f
	.zero		1


	//   ....[33]....
        /*1a3c*/ 	.word	0x000179c0
        /*1a40*/ 	.word	0x0000000a
        /*1a44*/ 	.word	0x00000038
        /*1a48*/ 	.short	0x010a
        /*1a4a*/ 	.byte	0x3f
	.zero		1


	//   ....[34]....
        /*1a4c*/ 	.word	0x00017a90
        /*1a50*/ 	.word	0x00000005
        /*1a54*/ 	.word	0x00000000
        /*1a58*/ 	.short	0x010a
        /*1a5a*/ 	.byte	0x3f
	.zero		1


	//   ....[35]....
        /*1a5c*/ 	.word	0x00017ae0
        /*1a60*/ 	.word	0x00000007
        /*1a64*/ 	.word	0x00000000
        /*1a68*/ 	.short	0x010a
        /*1a6a*/ 	.byte	0x3f
	.zero		1


	//   ....[36]....
        /*1a6c*/ 	.word	0x00017b30
        /*1a70*/ 	.word	0x00000007
        /*1a74*/ 	.word	0x00000000
        /*1a78*/ 	.short	0x010a
        /*1a7a*/ 	.byte	0x3f
	.zero		1


	//   ....[37]....
        /*1a7c*/ 	.word	0x00017b80
        /*1a80*/ 	.word	0x00000007
        /*1a84*/ 	.word	0x00000000
        /*1a88*/ 	.short	0x010a
        /*1a8a*/ 	.byte	0x3f
	.zero		1


	//   ....[38]....
        /*1a8c*/ 	.word	0x00017bd0
        /*1a90*/ 	.word	0x00000007
        /*1a94*/ 	.word	0x00000000
        /*1a98*/ 	.short	0x010a
        /*1a9a*/ 	.byte	0x3f
	.zero		1


	//   ....[39]....
        /*1a9c*/ 	.word	0x00017c20
        /*1aa0*/ 	.word	0x00000007
        /*1aa4*/ 	.word	0x00000000
        /*1aa8*/ 	.short	0x010a
        /*1aaa*/ 	.byte	0x3f
	.zero		1


	//----- nvinfo : EIATTR_NUM_MBARRIERS
	.align		4
.L_37:
        /*1aac*/ 	.byte	0x03, 0x38
        /*1aae*/ 	.short	0x0010


	//----- nvinfo : EIATTR_EXIT_INSTR_OFFSETS
	.align		4
        /*1ab0*/ 	.byte	0x04, 0x1c
        /*1ab2*/ 	.short	(.L_39 - .L_38)


	//   ....[0]....
.L_38:
        /*1ab4*/ 	.word	0x00000780


	//   ....[1]....
        /*1ab8*/ 	.word	0x000010f0


	//   ....[2]....
        /*1abc*/ 	.word	0x00015ee0


	//   ....[3]....
        /*1ac0*/ 	.word	0x000165f0


	//   ....[4]....
        /*1ac4*/ 	.word	0x00017880


	//----- nvinfo : EIATTR_MAX_THREADS
	.align		4
.L_39:
        /*1ac8*/ 	.byte	0x04, 0x05
        /*1aca*/ 	.short	(.L_41 - .L_40)
.L_40:
        /*1acc*/ 	.word	0x00000180
        /*1ad0*/ 	.word	0x00000001
        /*1ad4*/ 	.word	0x00000001


	//----- nvinfo : EIATTR_CRS_STACK_SIZE
	.align		4
.L_41:
        /*1ad8*/ 	.byte	0x04, 0x1e
        /*1ada*/ 	.short	(.L_43 - .L_42)
.L_42:
        /*1adc*/ 	.word	0x00000000


	//----- nvinfo : EIATTR_CBANK_PARAM_SIZE
	.align		4
.L_43:
        /*1ae0*/ 	.byte	0x03, 0x19
        /*1ae2*/ 	.short	0x0470


	//----- nvinfo : EIATTR_PARAM_CBANK
	.align		4
        /*1ae4*/ 	.byte	0x04, 0x0a
        /*1ae6*/ 	.short	(.L_45 - .L_44)
	.align		4
.L_44:
        /*1ae8*/ 	.word	index@(.nv.constant0._ZN7cutlass13device_kernelINS_4gemm6kernel13GemmUniversalIN4cute5tupleIJiiiiEEENS1_10collective13CollectiveMmaINS1_34MainloopSm90TmaGmmaWarpSpecializedILi7ENS5_IJNS4_1CILi1EEESB_SB_EEENS1_35KernelTmaWarpSpecializedCooperativeEEENS5_IJNSA_ILi256EEESF_NSA_ILi32EEEEEENS_6half_tENS5_IJlSB_lEEESI_SJ_NS4_8TiledMMAINS4_8MMA_AtomIJNS4_4SM904GMMA26MMA_64x256x16_F32F16F16_SSILNSN_5MajorE0ELSP_0ELNSN_7ScaleInE1ELSQ_1EEEEEENS4_6LayoutINS5_IJNSA_ILi2EEESB_SB_EEENS5_IJSB_NSA_ILi0EEESW_EEEEENS5_IJNS4_10UnderscoreESZ_SZ_EEEEENS4_13SM90_TMA_LOADENS4_14ComposedLayoutINS4_7SwizzleILi2ELi4ELi3EEENS4_18smem_ptr_flag_bitsILi16EEENST_INS5_IJNSA_ILi8EEESG_EEENS5_IJSG_SB_EEEEEEEvNS4_8identityES12_S1C_vS1D_EENS_8epilogue10collective6detail29Sm90TmaWarpSpecializedAdapterINS1G_15DefaultEpilogueISI_SJ_SJ_NS1F_6thread17LinearCombinationISI_Li1EffLNS1K_9ScaleType4KindE0ELNS_15FloatRoundStyleE2ESI_EENS1_15EpilogueDefaultEEEEEvvEEEEvNT_6ParamsE)
        /*1aec*/ 	.short	0x0210
        /*1aee*/ 	.short	0x0470


	//----- nvinfo : EIATTR_SW_WAR
	.align		4
.L_45:
        /*1af0*/ 	.byte	0x04, 0x36
        /*1af2*/ 	.short	(.L_47 - .L_46)
.L_46:
        /*1af4*/ 	.word	0x00000008
.L_47:


//--------------------- .nv.callgraph             --------------------------
	.section	.nv.callgraph,"",@"SHT_CUDA_CALLGRAPH"
	.align	4
	.sectionentsize	8
	.align		4
        /*0000*/ 	.word	0x00000000
	.align		4
        /*0004*/ 	.word	0xffffffff
	.align		4
        /*0008*/ 	.word	index@(_ZN7cutlass13device_kernelINS_4gemm6kernel13GemmUniversalIN4cute5tupleIJiiiiEEENS1_10collective13CollectiveMmaINS1_34MainloopSm90TmaGmmaWarpSpecializedILi7ENS5_IJNS4_1CILi1EEESB_SB_EEENS1_35KernelTmaWarpSpecializedCooperativeEEENS5_IJNSA_ILi256EEESF_NSA_ILi32EEEEEENS_6half_tENS5_IJlSB_lEEESI_SJ_NS4_8TiledMMAINS4_8MMA_AtomIJNS4_4SM904GMMA26MMA_64x256x16_F32F16F16_SSILNSN_5MajorE0ELSP_0ELNSN_7ScaleInE1ELSQ_1EEEEEENS4_6LayoutINS5_IJNSA_ILi2EEESB_SB_EEENS5_IJSB_NSA_ILi0EEESW_EEEEENS5_IJNS4_10UnderscoreESZ_SZ_EEEEENS4_13SM90_TMA_LOADENS4_14ComposedLayoutINS4_7SwizzleILi2ELi4ELi3EEENS4_18smem_ptr_flag_bitsILi16EEENST_INS5_IJNSA_ILi8EEESG_EEENS5_IJSG_SB_EEEEEEEvNS4_8identityES12_S1C_vS1D_EENS_8epilogue10collective6detail29Sm90TmaWarpSpecializedAdapterINS1G_15DefaultEpilogueISI_SJ_SJ_NS1F_6thread17LinearCombinationISI_Li1EffLNS1K_9ScaleType4KindE0ELNS_15FloatRoundStyleE2ESI_EENS1_15EpilogueDefaultEEEEEvvEEEEvNT_6ParamsE)
	.align		4
        /*000c*/ 	.word	index@(__assertfail)
	.align		4
        /*0010*/ 	.word	0x00000000
	.align		4
        /*0014*/ 	.word	0xfffffffe
	.align		4
        /*0018*/ 	.word	0x00000000
	.align		4
        /*001c*/ 	.word	0xfffffffd
	.align		4
        /*0020*/ 	.word	0x00000000
	.align		4
        /*0024*/ 	.word	0xfffffffc


//--------------------- .nv.constant4             --------------------------
	.section	.nv.constant4,"a",@progbits
	.align	8
	.align		8
.nv.constant4:
        /*0000*/ 	.dword	__assertfail
	.align		8
        /*0008*/ 	.dword	__unnamed_1
	.align		8
        /*0010*/ 	.dword	_ZN40_INTERNAL_2c08c127_4_k_cu_ef4a9995_174374cuda3std3__45__cpo5beginE
	.align		8
        /*0018*/ 	.dword	_ZN40_INTERNAL_2c08c127_4_k_cu_ef4a9995_174374cuda3std3__45__cpo3endE
	.align		8
        /*0020*/ 	.dword	_ZN40_INTERNAL_2c08c127_4_k_cu_ef4a9995_174374cuda3std3__45__cpo6cbeginE
	.align		8
        /*0028*/ 	.dword	_ZN40_INTERNAL_2c08c127_4_k_cu_ef4a9995_174374cuda3std3__45__cpo4cendE
	.align		8
        /*0030*/ 	.dword	_ZN40_INTERNAL_2c08c127_4_k_cu_ef4a9995_174374cuda3std3__442_GLOBAL__N__2c08c127_4_k_cu_ef4a9995_174376ignoreE
	.align		8
        /*0038*/ 	.dword	_ZN40_INTERNAL_2c08c127_4_k_cu_ef4a9995_174374cuda3std3__419piecewise_constructE
	.align		8
        /*0040*/ 	.dword	_ZN40_INTERNAL_2c08c127_4_k_cu_ef4a9995_174374cuda3std3__48in_placeE
	.align		8
        /*0048*/ 	.dword	_ZN40_INTERNAL_2c08c127_4_k_cu_ef4a9995_174374cuda3std6ranges3__45__cpo4swapE
	.align		8
        /*0050*/ 	.dword	_ZN40_INTERNAL_2c08c127_4_k_cu_ef4a9995_174374cuda3std6ranges3__45__cpo9iter_moveE
	.align		8
        /*0058*/ 	.dword	_ZN40_INTERNAL_2c08c127_4_k_cu_ef4a9995_174374cute7productE
	.align		8
        /*0060*/ 	.dword	_ZN40_INTERNAL_2c08c127_4_k_cu_ef4a9995_174374cute1_E
	.align		8
        /*0068*/ 	.dword	$str$22
	.align		8
        /*0070*/ 	.dword	$str$23


//--------------------- .text._ZN7cutlass13device_kernelINS_4gemm6kernel13GemmUniversalIN4cute5tupleIJiiiiEEENS1_10collective13CollectiveMmaINS1_34MainloopSm90TmaGmmaWarpSpecializedILi7ENS5_IJNS4_1CILi1EEESB_SB_EEENS1_35KernelTmaWarpSpecializedCooperativeEEENS5_IJNSA_ILi256EEESF_NSA_ILi32EEEEEENS_6half_tENS5_IJlSB_lEEESI_SJ_NS4_8TiledMMAINS4_8MMA_AtomIJNS4_4SM904GMMA26MMA_64x256x16_F32F16F16_SSILNSN_5MajorE0ELSP_0ELNSN_7ScaleInE1ELSQ_1EEEEEENS4_6LayoutINS5_IJNSA_ILi2EEESB_SB_EEENS5_IJSB_NSA_ILi0EEESW_EEEEENS5_IJNS4_10UnderscoreESZ_SZ_EEEEENS4_13SM90_TMA_LOADENS4_14ComposedLayoutINS4_7SwizzleILi2ELi4ELi3EEENS4_18smem_ptr_flag_bitsILi16EEENST_INS5_IJNSA_ILi8EEESG_EEENS5_IJSG_SB_EEEEEEEvNS4_8identityES12_S1C_vS1D_EENS_8epilogue10collective6detail29Sm90TmaWarpSpecializedAdapterINS1G_15DefaultEpilogueISI_SJ_SJ_NS1F_6thread17LinearCombinationISI_Li1EffLNS1K_9ScaleType4KindE0ELNS_15FloatRoundStyleE2ESI_EENS1_15EpilogueDefaultEEEEEvvEEEEvNT_6ParamsE --------------------------
	.section	.text._ZN7cutlass13device_kernelINS_4gemm6kernel13GemmUniversalIN4cute5tupleIJiiiiEEENS1_10collective13CollectiveMmaINS1_34MainloopSm90TmaGmmaWarpSpecializedILi7ENS5_IJNS4_1CILi1EEESB_SB_EEENS1_35KernelTmaWarpSpecializedCooperativeEEENS5_IJNSA_ILi256EEESF_NSA_ILi32EEEEEENS_6half_tENS5_IJlSB_lEEESI_SJ_NS4_8TiledMMAINS4_8MMA_AtomIJNS4_4SM904GMMA26MMA_64x256x16_F32F16F16_SSILNSN_5MajorE0ELSP_0ELNSN_7ScaleInE1ELSQ_1EEEEEENS4_6LayoutINS5_IJNSA_ILi2EEESB_SB_EEENS5_IJSB_NSA_ILi0EEESW_EEEEENS5_IJNS4_10UnderscoreESZ_SZ_EEEEENS4_13SM90_TMA_LOADENS4_14ComposedLayoutINS4_7SwizzleILi2ELi4ELi3EEENS4_18smem_ptr_flag_bitsILi16EEENST_INS5_IJNSA_ILi8EEESG_EEENS5_IJSG_SB_EEEEEEEvNS4_8identityES12_S1C_vS1D_EENS_8epilogue10collective6detail29Sm90TmaWarpSpecializedAdapterINS1G_15DefaultEpilogueISI_SJ_SJ_NS1F_6thread17LinearCombinationISI_Li1EffLNS1K_9ScaleType4KindE0ELNS_15FloatRoundStyleE2ESI_EENS1_15EpilogueDefaultEEEEEvvEEEEvNT_6ParamsE,"ax",@progbits
	.align	128
.text._ZN7cutlass13device_kernelINS_4gemm6kernel13GemmUniversalIN4cute5tupleIJiiiiEEENS1_10collective13CollectiveMmaINS1_34MainloopSm90TmaGmmaWarpSpecializedILi7ENS5_IJNS4_1CILi1EEESB_SB_EEENS1_35KernelTmaWarpSpecializedCooperativeEEENS5_IJNSA_ILi256EEESF_NSA_ILi32EEEEEENS_6half_tENS5_IJlSB_lEEESI_SJ_NS4_8TiledMMAINS4_8MMA_AtomIJNS4_4SM904GMMA26MMA_64x256x16_F32F16F16_SSILNSN_5MajorE0ELSP_0ELNSN_7ScaleInE1ELSQ_1EEEEEENS4_6LayoutINS5_IJNSA_ILi2EEESB_SB_EEENS5_IJSB_NSA_ILi0EEESW_EEEEENS5_IJNS4_10UnderscoreESZ_SZ_EEEEENS4_13SM90_TMA_LOADENS4_14ComposedLayoutINS4_7SwizzleILi2ELi4ELi3EEENS4_18smem_ptr_flag_bitsILi16EEENST_INS5_IJNSA_ILi8EEESG_EEENS5_IJSG_SB_EEEEEEEvNS4_8identityES12_S1C_vS1D_EENS_8epilogue10collective6detail29Sm90TmaWarpSpecializedAdapterINS1G_15DefaultEpilogueISI_SJ_SJ_NS1F_6thread17LinearCombinationISI_Li1EffLNS1K_9ScaleType4KindE0ELNS_15FloatRoundStyleE2ESI_EENS1_15EpilogueDefaultEEEEEvvEEEEvNT_6ParamsE:
        .type           _ZN7cutlass13device_kernelINS_4gemm6kernel13GemmUniversalIN4cute5tupleIJiiiiEEENS1_10collective13CollectiveMmaINS1_34MainloopSm90TmaGmmaWarpSpecializedILi7ENS5_IJNS4_1CILi1EEESB_SB_EEENS1_35KernelTmaWarpSpecializedCooperativeEEENS5_IJNSA_ILi256EEESF_NSA_ILi32EEEEEENS_6half_tENS5_IJlSB_lEEESI_SJ_NS4_8TiledMMAINS4_8MMA_AtomIJNS4_4SM904GMMA26MMA_64x256x16_F32F16F16_SSILNSN_5MajorE0ELSP_0ELNSN_7ScaleInE1ELSQ_1EEEEEENS4_6LayoutINS5_IJNSA_ILi2EEESB_SB_EEENS5_IJSB_NSA_ILi0EEESW_EEEEENS5_IJNS4_10UnderscoreESZ_SZ_EEEEENS4_13SM90_TMA_LOADENS4_14ComposedLayoutINS4_7SwizzleILi2ELi4ELi3EEENS4_18smem_ptr_flag_bitsILi16EEENST_INS5_IJNSA_ILi8EEESG_EEENS5_IJSG_SB_EEEEEEEvNS4_8identityES12_S1C_vS1D_EENS_8epilogue10collective6detail29Sm90TmaWarpSpecializedAdapterINS1G_15DefaultEpilogueISI_SJ_SJ_NS1F_6thread17LinearCombinationISI_Li1EffLNS1K_9ScaleType4KindE0ELNS_15FloatRoundStyleE2ESI_EENS1_15EpilogueDefaultEEEEEvvEEEEvNT_6ParamsE,@function
        .size           _ZN7cutlass13device_kernelINS_4gemm6kernel13GemmUniversalIN4cute5tupleIJiiiiEEENS1_10collective13CollectiveMmaINS1_34MainloopSm90TmaGmmaWarpSpecializedILi7ENS5_IJNS4_1CILi1EEESB_SB_EEENS1_35KernelTmaWarpSpecializedCooperativeEEENS5_IJNSA_ILi256EEESF_NSA_ILi32EEEEEENS_6half_tENS5_IJlSB_lEEESI_SJ_NS4_8TiledMMAINS4_8MMA_AtomIJNS4_4SM904GMMA26MMA_64x256x16_F32F16F16_SSILNSN_5MajorE0ELSP_0ELNSN_7ScaleInE1ELSQ_1EEEEEENS4_6LayoutINS5_IJNSA_ILi2EEESB_SB_EEENS5_IJSB_NSA_ILi0EEESW_EEEEENS5_IJNS4_10UnderscoreESZ_SZ_EEEEENS4_13SM90_TMA_LOADENS4_14ComposedLayoutINS4_7SwizzleILi2ELi4ELi3EEENS4_18smem_ptr_flag_bitsILi16EEENST_INS5_IJNSA_ILi8EEESG_EEENS5_IJSG_SB_EEEEEEEvNS4_8identityES12_S1C_vS1D_EENS_8epilogue10collective6detail29Sm90TmaWarpSpecializedAdapterINS1G_15DefaultEpilogueISI_SJ_SJ_NS1F_6thread17LinearCombinationISI_Li1EffLNS1K_9ScaleType4KindE0ELNS_15FloatRoundStyleE2ESI_EENS1_15EpilogueDefaultEEEEEvvEEEEvNT_6ParamsE,(.L_x_582 - _ZN7cutlass13device_kernelINS_4gemm6kernel13GemmUniversalIN4cute5tupleIJiiiiEEENS1_10collective13CollectiveMmaINS1_34MainloopSm90TmaGmmaWarpSpecializedILi7ENS5_IJNS4_1CILi1EEESB_SB_EEENS1_35KernelTmaWarpSpecializedCooperativeEEENS5_IJNSA_ILi256EEESF_NSA_ILi32EEEEEENS_6half_tENS5_IJlSB_lEEESI_SJ_NS4_8TiledMMAINS4_8MMA_AtomIJNS4_4SM904GMMA26MMA_64x256x16_F32F16F16_SSILNSN_5MajorE0ELSP_0ELNSN_7ScaleInE1ELSQ_1EEEEEENS4_6LayoutINS5_IJNSA_ILi2EEESB_SB_EEENS5_IJSB_NSA_ILi0EEESW_EEEEENS5_IJNS4_10UnderscoreESZ_SZ_EEEEENS4_13SM90_TMA_LOADENS4_14ComposedLayoutINS4_7SwizzleILi2ELi4ELi3EEENS4_18smem_ptr_flag_bitsILi16EEENST_INS5_IJNSA_ILi8EEESG_EEENS5_IJSG_SB_EEEEEEEvNS4_8identityES12_S1C_vS1D_EENS_8epilogue10collective6detail29Sm90TmaWarpSpecializedAdapterINS1G_15DefaultEpilogueISI_SJ_SJ_NS1F_6thread17LinearCombinationISI_Li1EffLNS1K_9ScaleType4KindE0ELNS_15FloatRoundStyleE2ESI_EENS1_15EpilogueDefaultEEEEEvvEEEEvNT_6ParamsE)
        .other          _ZN7cutlass13device_kernelINS_4gemm6kernel13GemmUniversalIN4cute5tupleIJiiiiEEENS1_10collective13CollectiveMmaINS1_34MainloopSm90TmaGmmaWarpSpecializedILi7ENS5_IJNS4_1CILi1EEESB_SB_EEENS1_35KernelTmaWarpSpecializedCooperativeEEENS5_IJNSA_ILi256EEESF_NSA_ILi32EEEEEENS_6half_tENS5_IJlSB_lEEESI_SJ_NS4_8TiledMMAINS4_8MMA_AtomIJNS4_4SM904GMMA26MMA_64x256x16_F32F16F16_SSILNSN_5MajorE0ELSP_0ELNSN_7ScaleInE1ELSQ_1EEEEEENS4_6LayoutINS5_IJNSA_ILi2EEESB_SB_EEENS5_IJSB_NSA_ILi0EEESW_EEEEENS5_IJNS4_10UnderscoreESZ_SZ_EEEEENS4_13SM90_TMA_LOADENS4_14ComposedLayoutINS4_7SwizzleILi2ELi4ELi3EEENS4_18smem_ptr_flag_bitsILi16EEENST_INS5_IJNSA_ILi8EEESG_EEENS5_IJSG_SB_EEEEEEEvNS4_8identityES12_S1C_vS1D_EENS_8epilogue10collective6detail29Sm90TmaWarpSpecializedAdapterINS1G_15DefaultEpilogueISI_SJ_SJ_NS1F_6thread17LinearCombinationISI_Li1EffLNS1K_9ScaleType4KindE0ELNS_15FloatRoundStyleE2ESI_EENS1_15EpilogueDefaultEEEEEvvEEEEvNT_6ParamsE,@"STO_CUDA_ENTRY STV_DEFAULT"
_ZN7cutlass13device_kernelINS_4gemm6kernel13GemmUniversalIN4cute5tupleIJiiiiEEENS1_10collective13CollectiveMmaINS1_34MainloopSm90TmaGmmaWarpSpecializedILi7ENS5_IJNS4_1CILi1EEESB_SB_EEENS1_35KernelTmaWarpSpecializedCooperativeEEENS5_IJNSA_ILi256EEESF_NSA_ILi32EEEEEENS_6half_tENS5_IJlSB_lEEESI_SJ_NS4_8TiledMMAINS4_8MMA_AtomIJNS4_4SM904GMMA26MMA_64x256x16_F32F16F16_SSILNSN_5MajorE0ELSP_0ELNSN_7ScaleInE1ELSQ_1EEEEEENS4_6LayoutINS5_IJNSA_ILi2EEESB_SB_EEENS5_IJSB_NSA_ILi0EEESW_EEEEENS5_IJNS4_10UnderscoreESZ_SZ_EEEEENS4_13SM90_TMA_LOADENS4_14ComposedLayoutINS4_7SwizzleILi2ELi4ELi3EEENS4_18smem_ptr_flag_bitsILi16EEENST_INS5_IJNSA_ILi8EEESG_EEENS5_IJSG_SB_EEEEEEEvNS4_8identityES12_S1C_vS1D_EENS_8epilogue10collective6detail29Sm90TmaWarpSpecializedAdapterINS1G_15DefaultEpilogueISI_SJ_SJ_NS1F_6thread17LinearCombinationISI_Li1EffLNS1K_9ScaleType4KindE0ELNS_15FloatRoundStyleE2ESI_EENS1_15EpilogueDefaultEEEEEvvEEEEvNT_6ParamsE:
[----:B------:R-:W0:Y:S02]  /*0000*/  LDC R1, c[0x0][0x28] ;  /* 0x00000a00ff017b82 */ /* 0x000e240000000800 */
[----:B0-----:R-:W-:Y:S01]  /*0010*/  VIADD R1, R1, 0xfffffb40 ;  /* 0xfffffb4001017836 */ /* 0x001fe20000000000 */
[----:B------:R-:W0:Y:S01]  /*0020*/  S2R R2, SR_TID.X ;  /* 0x0000000000027919 */ /* 0x000e220000002100 */
[----:B------:R-:W-:Y:S01]  /*0030*/  ELECT P0, URZ, PT ;  /* 0x00000000003f782f */ /* 0x000fe20003800000 */
[----:B------:R-:W-:Y:S01]  /*0040*/  BSSY B0, `(.L_x_0) ;  /* 0x0000015000007945 */ /* 0x000fe20003800000 */
[--C-:B0-----:R-:W-:Y:S02]  /*0050*/  SHF.R.U32.HI R0, RZ, 0x5, R2.reuse ;  /* 0x00000005ff007819 */ /* 0x101fe40000011602 */
[----:B------:R-:W-:-:S03]  /*0060*/  SHF.R.U32.HI R160, RZ, 0x7, R2 ;  /* 0x00000007ffa07819 */ /* 0x000fc60000011602 */
[----:B------:R-:W0:Y:S04]  /*0070*/  SHFL.IDX PT, R3, R0, RZ, 0x1f ;  /* 0x00001fff00037589 */ /* 0x000e2800000e0000 */
[----:B------:R-:W1:Y:S01]  /*0080*/  SHFL.IDX PT, R2, R160, RZ, 0x1f ;  /* 0x00001fffa0027589 */ /* 0x000e6200000e0000 */
[----:B0-----:R-:W-:Y:S02]  /*0090*/  R2UR UR10, R3 ;  /* 0x00000000030a72ca */ /* 0x001fe400000e0000 */
[----:B-1----:R-:W-:-:S11]  /*00a0*/  R2UR UR5, R2 ;  /* 0x00000000020572ca */ /* 0x002fd600000e0000 */
[----:B------:R-:W-:Y:S02]  /*00b0*/  USHF.R.S32.HI UR4, URZ, 0x1f, UR10 ;  /* 0x0000001f3f047899 */ /* 0x000fe4000801140a */
[----:B------:R-:W-:Y:S02]  /*00c0*/  ISETP.NE.OR P0, PT, RZ, UR10, !P0 ;  /* 0x0000000aff007c0c */ /* 0x000fe4000c705670 */
[----:B------:R-:W-:-:S04]  /*00d0*/  ULEA.HI UR4, UR4, UR10, URZ, 0x2 ;  /* 0x0000000a04047291 */ /* 0x000fc8000f8f103f */
[----:B------:R-:W-:-:S04]  /*00e0*/  ULOP3.LUT UR4, UR4, 0xfffffffc, URZ, 0xc0, !UPT ;  /* 0xfffffffc04047892 */ /* 0x000fc8000f8ec03f */
[----:B------:R-:W-:-:S03]  /*00f0*/  UIADD3 UR10, UR10, -UR4, URZ ;  /* 0x800000040a0a7290 */ /* 0x000fc6000fffe03f */
[----:B------:R-:W-:Y:S09]  /*0100*/  @P0 BRA `(.L_x_1) ;  /* 0x0000000000200947 */ /* 0x000ff20003800000 */
[----:B------:R-:W-:Y:S02]  /*0110*/  ULDC.64 UR6, c[0x0][0x198] ;  /* 0x0000660000067ab9 */ /* 0x000fe40000000a00 */
[----:B------:R-:W-:Y:S02]  /*0120*/  UIADD3 UR8, UP0, UR6, 0xf0, URZ ;  /* 0x000000f006087890 */ /* 0x000fe4000ff1e03f */
[----:B------:R-:W-:Y:S02]  /*0130*/  UIADD3 UR6, UP1, UR6, 0x1f0, URZ ;  /* 0x000001f006067890 */ /* 0x000fe4000ff3e03f */
[----:B------:R-:W-:Y:S02]  /*0140*/  UIADD3.X UR9, URZ, UR7, URZ, UP0, !UPT ;  /* 0x000000073f097290 */ /* 0x000fe400087fe43f */
[----:B------:R-:W-:-:S07]  /*0150*/  UIADD3.X UR7, URZ, UR7, URZ, UP1, !UPT ;  /* 0x000000073f077290 */ /* 0x000fce0008ffe43f */
[----:B------:R0:W-:Y:S02]  /*0160*/  UTMACCTL.PF [UR8] ;  /* 0x00000000080079b9 */ /* 0x0001e40008040000 */
[----:B------:R0:W-:Y:S02]  /*0170*/  UTMACCTL.PF [UR6] ;  /* 0x00000000060079b9 */ /* 0x0001e40008040000 */
[----:B0-----:R-:W-:Y:S01]  /*0180*/  NOP ;  /* 0x0000000000007918 */ /* 0x001fe20000000000 */
.L_x_1:
[----:B------:R-:W-:Y:S05]  /*0190*/  BSYNC B0 ;  /* 0x0000000000007941 */ /* 0x000fea0003800000 */
.L_x_0:
[----:B------:R-:W0:Y:S01]  /*01a0*/  SHFL.IDX PT, R2, R0, RZ, 0x1f ;  /* 0x00001fff00027589 */ /* 0x000e2200000e0000 */
[----:B------:R-:W-:Y:S01]  /*01b0*/  UISETP.NE.AND UP0, UPT, UR10, 0x3, UPT ;  /* 0x000000030a00788c */ /* 0x000fe2000bf05270 */
[----:B------:R-:W-:Y:S01]  /*01c0*/  ISETP.NE.AND P1, PT, RZ, UR5, PT ;  /* 0x00000005ff007c0c */ /* 0x000fe2000bf25270 */
[----:B------:R-:W-:Y:S02]  /*01d0*/  UIADD3 UR18, UR5, -0x1, URZ ;  /* 0xffffffff05127890 */ /* 0x000fe4000fffe03f */
[----:B------:R-:W-:Y:S02]  /*01e0*/  UISETP.EQ.OR UP0, UPT, UR10, URZ, !UP0 ;  /* 0x0000003f0a00728c */ /* 0x000fe4000c702670 */
[----:B------:R-:W-:Y:S02]  /*01f0*/  UISETP.GE.U32.AND UP1, UPT, UR18, 0x2, UPT ;  /* 0x000000021200788c */ /* 0x000fe4000bf26070 */
[----:B------:R-:W-:-:S04]  /*0200*/  UISETP.EQ.AND UP0, UPT, UR5, URZ, UP0 ;  /* 0x0000003f0500728c */ /* 0x000fc80008702270 */
[----:B------:R-:W-:-:S04]  /*0210*/  USEL UR40, URZ, 0x1, !UP0 ;  /* 0x000000013f287887 */ /* 0x000fc8000c000000 */
[----:B------:R-:W-:Y:S01]  /*0220*/  USEL UR40, UR40, 0x2, UP1 ;  /* 0x0000000228287887 */ /* 0x000fe20008800000 */
[----:B0-----:R-:W-:-:S13]  /*0230*/  ISETP.NE.AND P0, PT, R2, RZ, PT ;  /* 0x000000ff0200720c */ /* 0x001fda0003f05270 */
[----:B------:R-:W-:Y:S05]  /*0240*/  @P0 BRA `(.L_x_2) ;  /* 0x0000000000700947 */ /* 0x000fea0003800000 */
[----:B------:R-:W0:Y:S01]  /*0250*/  S2UR UR8, SR_CgaCtaId ;  /* 0x00000000000879c3 */ /* 0x000e220000008800 */
[----:B------:R-:W-:Y:S01]  /*0260*/  UMOV UR4, 0x400 ;  /* 0x0000040000047882 */ /* 0x000fe20000000000 */
[----:B------:R-:W-:Y:S01]  /*0270*/  UMOV UR5, 0x1 ;  /* 0x0000000100057882 */ /* 0x000fe20000000000 */
[----:B------:R-:W-:Y:S01]  /*0280*/  UMOV UR6, 0x100 ;  /* 0x0000010000067882 */ /* 0x000fe20000000000 */
[----:B------:R-:W-:Y:S01]  /*0290*/  ELECT P0, URZ, PT ;  /* 0x00000000003f782f */ /* 0x000fe20003800000 */
[----:B------:R-:W-:-:S04]  /*02a0*/  UIADD3 UR6, -UR6, 0x100000, URZ ;  /* 0x0010000006067890 */ /* 0x000fc8000fffe13f */
[----:B------:R-:W-:Y:S02]  /*02b0*/  USHF.L.U32 UR7, UR6, 0xb, URZ ;  /* 0x0000000b06077899 */ /* 0x000fe4000800063f */
[----:B------:R-:W-:Y:S02]  /*02c0*/  USHF.L.U32 UR6, UR6, 0x1, URZ ;  /* 0x0000000106067899 */ /* 0x000fe4000800063f */
[----:B0-----:R-:W-:Y:S02]  /*02d0*/  ULEA UR8, UR8, UR4, 0x18 ;  /* 0x0000000408087291 */ /* 0x001fe4000f8ec03f */
[----:B------:R-:W-:-:S04]  /*02e0*/  UIADD3 UR4, -UR5, 0x100000, URZ ;  /* 0x0010000005047890 */ /* 0x000fc8000fffe13f */
[----:B------:R-:W-:Y:S02]  /*02f0*/  USHF.L.U32 UR5, UR4, 0xb, URZ ;  /* 0x0000000b04057899 */ /* 0x000fe4000800063f */
[----:B------:R-:W-:Y:S01]  /*0300*/  USHF.L.U32 UR4, UR4, 0x1, URZ ;  /* 0x0000000104047899 */ /* 0x000fe2000800063f */
[----:B------:R-:W0:Y:S11]  /*0310*/  FENCE.VIEW.ASYNC.S ;  /* 0x00000000000073c6 */ /* 0x000e360000000000 */
[----:B0-----:R0:W1:Y:S01]  /*0320*/  SYNCS.EXCH.64 URZ, [UR8], UR4 ;  /* 0x00000004083f75b2 */ /* 0x0010620008000100 */
[----:B------:R0:W2:Y:S01]  /*0330*/  SYNCS.EXCH.64 URZ, [UR8+0x38], UR6 ;  /* 0x00003806083f75b2 */ /* 0x0000a20008000100 */
[----:B------:R0:W3:Y:S01]  /*0340*/  SYNCS.EXCH.64 URZ, [UR8+0x8], UR4 ;  /* 0x00000804083f75b2 */ /* 0x0000e20008000100 */
[----:B------:R0:W4:Y:S01]  /*0350*/  SYNCS.EXCH.64 URZ, [UR8+0x40], UR6 ;  /* 0x00004006083f75b2 */ /* 0x0001220008000100 */
[----:B------:R0:W0:Y:S01]  /*0360*/  SYNCS.EXCH.64 URZ, [UR8+0x10], UR4 ;  /* 0x00001004083f75b2 */ /* 0x0000220008000100 */
        /* <DEDUP_REMOVED lines=9> */
[----:B------:R-:W-:Y:S01]  /*0400*/  NOP ;  /* 0x0000000000007918 */ /* 0x000fe20000000000 */
.L_x_2:
[----:B------:R-:W5:Y:S01]  /*0410*/  SHFL.IDX PT, R0, R0, RZ, 0x1f ;  /* 0x00001fff00007589 */ /* 0x000f6200000e0000 */
[----:B------:R-:W-:Y:S01]  /*0420*/  ELECT P0, URZ, PT ;  /* 0x00000000003f782f */ /* 0x000fe20003800000 */
[----:B------:R-:W1:Y:S01]  /*0430*/  S2UR UR17, SR_CTAID.Y ;  /* 0x00000000001179c3 */ /* 0x000e620000002600 */
[----:B0-----:R-:W-:Y:S01]  /*0440*/  ULDC UR5, c[0x0][0x65c] ;  /* 0x0001970000057ab9 */ /* 0x001fe20000000800 */
[----:B------:R-:W-:Y:S01]  /*0450*/  UMOV UR12, 0x20 ;  /* 0x00000020000c7882 */ /* 0x000fe20000000000 */
[----:B------:R-:W-:Y:S01]  /*0460*/  UISETP.NE.AND UP2, UPT, UR5, 0x1, UPT ;  /* 0x000000010500788c */ /* 0x000fe2000bf45270 */
[----:B------:R-:W-:Y:S01]  /*0470*/  NOP ;  /* 0x0000000000007918 */ /* 0x000fe20000000000 */
[----:B------:R-:W-:Y:S02]  /*0480*/  NOP ;  /* 0x0000000000007918 */ /* 0x000fe40000000000 */
[----:B------:R-:W-:Y:S01]  /*0490*/  UP2UR UR45, UPR, URZ, 0x4 ;  /* 0x000000043f2d7883 */ /* 0x000fe20008000000 */
[----:B------:R-:W0:Y:S01]  /*04a0*/  S2UR UR4, SR_CTAID.X ;  /* 0x00000000000479c3 */ /* 0x000e220000002500 */
[----:B------:R-:W-:-:S02]  /*04b0*/  PLOP3.LUT P2, PT, PT, PT, UP2, 0x80, 0x0 ;  /* 0x000000000000781c */ /* 0x000fc40003f4f028 */
[----:B------:R-:W-:Y:S02]  /*04c0*/  PLOP3.LUT P4, PT, PT, PT, UP2, 0x80, 0x0 ;  /* 0x000000000000781c */ /* 0x000fe40003f8f028 */
[----:B------:R-:W-:Y:S01]  /*04d0*/  PLOP3.LUT P3, PT, PT, PT, UP2, 0x80, 0x0 ;  /* 0x000000000000781c */ /* 0x000fe20003f6f028 */
[----:B------:R-:W-:Y:S01]  /*04e0*/  @UP2 ULDC UR14, c[0x0][0x10] ;  /* 0x00000400000e2ab9 */ /* 0x000fe20000000800 */
[----:B------:R-:W-:Y:S01]  /*04f0*/  @UP2 UMOV UR9, URZ ;  /* 0x0000003f00092c82 */ /* 0x000fe20008000000 */
[----:B------:R-:W-:Y:S01]  /*0500*/  @!UP2 ULDC UR11, c[0x0][0xc] ;  /* 0x00000300000baab9 */ /* 0x000fe20000000800 */
[----:B-----5:R-:W-:Y:S01]  /*0510*/  ISETP.NE.OR P0, PT, R0, RZ, !P0 ;  /* 0x000000ff0000720c */ /* 0x020fe20004705670 */
[----:B-1----:R-:W-:Y:S02]  /*0520*/  @UP2 UMOV UR7, UR17 ;  /* 0x0000001100072c82 */ /* 0x002fe40008000000 */
[----:B------:R-:W-:Y:S01]  /*0530*/  @UP2 UMOV UR8, UR7 ;  /* 0x0000000700082c82 */ /* 0x000fe20008000000 */
[----:B------:R-:W-:Y:S01]  /*0540*/  @!UP2 UMOV UR7, UR17 ;  /* 0x000000110007ac82 */ /* 0x000fe20008000000 */
[----:B0-----:R-:W-:-:S08]  /*0550*/  @UP2 UIMAD.WIDE.U32 UR14, UR4, UR14, UR8 ;  /* 0x0000000e040e22a5 */ /* 0x001fd0000f8e0008 */
[----:B------:R-:W-:Y:S01]  /*0560*/  VOTEU.ALL UP0, P0 ;  /* 0x00000000003f7886 */ /* 0x000fe20000000000 */
[----:B------:R-:W-:Y:S01]  /*0570*/  VOTEU.ALL UP1, P0 ;  /* 0x00000000003f7886 */ /* 0x000fe20000020000 */
[----:B------:R-:W-:-:S03]  /*0580*/  IMAD.U32 R2, RZ, RZ, UR14 ;  /* 0x0000000eff027e24 */ /* 0x000fc6000f8e00ff */
[----:B------:R-:W0:Y:S01]  /*0590*/  @!UP0 S2UR UR6, SR_CgaCtaId ;  /* 0x00000000000689c3 */ /* 0x000e220000008800 */
[----:B------:R-:W-:Y:S01]  /*05a0*/  @!UP0 UMOV UR5, 0x400 ;  /* 0x0000040000058882 */ /* 0x000fe20000000000 */
[----:B------:R-:W-:-:S04]  /*05b0*/  @!UP0 UIADD3 UR12, -UR12, 0x100000, URZ ;  /* 0x001000000c0c8890 */ /* 0x000fc8000fffe13f */
[----:B------:R-:W-:Y:S02]  /*05c0*/  @!UP0 USHF.L.U32 UR13, UR12, 0xb, URZ ;  /* 0x0000000b0c0d8899 */ /* 0x000fe4000800063f */
[----:B------:R-:W-:Y:S01]  /*05d0*/  @!UP0 USHF.L.U32 UR12, UR12, 0x1, URZ ;  /* 0x000000010c0c8899 */ /* 0x000fe2000800063f */
[----:B------:R-:W-:Y:S01]  /*05e0*/  IMAD.U32 R3, RZ, RZ, UR15 ;  /* 0x0000000fff037e24 */ /* 0x000fe2000f8e00ff */
[----:B0-----:R-:W-:Y:S01]  /*05f0*/  @!UP0 ULEA UR16, UR6, UR5, 0x18 ;  /* 0x0000000506108291 */ /* 0x001fe2000f8ec03f */
[----:B------:R-:W-:Y:S01]  /*0600*/  VOTEU.ALL UP0, P0 ;  /* 0x00000000003f7886 */ /* 0x000fe20000000000 */
[----:B------:R-:W-:Y:S01]  /*0610*/  PLOP3.LUT P0, PT, PT, PT, UP2, 0x80, 0x0 ;  /* 0x000000000000781c */ /* 0x000fe20003f0f028 */
[----:B------:R-:W-:Y:S01]  /*0620*/  UMOV UR5, URZ ;  /* 0x0000003f00057c82 */ /* 0x000fe20008000000 */
[----:B------:R-:W-:Y:S01]  /*0630*/  @UP2 UMOV UR6, URZ ;  /* 0x0000003f00062c82 */ /* 0x000fe20008000000 */
[----:B------:R-:W-:Y:S02]  /*0640*/  @!UP2 UIMAD.WIDE.U32 UR8, UR11, UR7, UR4 ;  /* 0x000000070b08a2a5 */ /* 0x000fe4000f8e0004 */
[----:B------:R-:W-:-:S04]  /*0650*/  @UP2 UIADD3 UR6, UR15, UR6, URZ ;  /* 0x000000060f062290 */ /* 0x000fc8000fffe03f */
[----:B------:R-:W-:Y:S01]  /*0660*/  IMAD.U32 R5, RZ, RZ, UR9 ;  /* 0x00000009ff057e24 */ /* 0x000fe2000f8e00ff */
[----:B------:R-:W0:Y:S02]  /*0670*/  FENCE.VIEW.ASYNC.S ;  /* 0x00000000000073c6 */ /* 0x000e240000000000 */
[----:B0-----:R0:W2:Y:S01]  /*0680*/  @!UP0 SYNCS.EXCH.64 URZ, [UR16+0x80], UR12 ;  /* 0x0000800c103f85b2 */ /* 0x0010a20008000100 */
[----:B------:R-:W-:Y:S02]  /*0690*/  @P2 IMAD.U32 R6, RZ, RZ, UR6 ;  /* 0x00000006ff062e24 */ /* 0x000fe4000f8e00ff */
[----:B------:R-:W-:Y:S01]  /*06a0*/  @P0 IMAD.MOV.U32 R7, RZ, RZ, R2 ;  /* 0x000000ffff070224 */ /* 0x000fe200078e0002 */
[----:B------:R-:W-:Y:S01]  /*06b0*/  MOV R2, UR8 ;  /* 0x0000000800027c02 */ /* 0x000fe20008000f00 */
[----:B------:R-:W-:Y:S02]  /*06c0*/  @!P4 IMAD.MOV.U32 R6, RZ, RZ, R5 ;  /* 0x000000ffff06c224 */ /* 0x000fe400078e0005 */
[----:B------:R-:W-:-:S02]  /*06d0*/  IMAD.U32 R3, RZ, RZ, UR9 ;  /* 0x00000009ff037e24 */ /* 0x000fc4000f8e00ff */
[----:B------:R-:W-:Y:S01]  /*06e0*/  @!P3 IMAD.MOV.U32 R7, RZ, RZ, R2 ;  /* 0x000000ffff07b224 */ /* 0x000fe200078e0002 */
[----:B------:R0:W-:Y:S01]  /*06f0*/  STL [R1+0x200], R6 ;  /* 0x0002000601007387 */ /* 0x0001e20000100800 */
[----:B------:R-:W-:-:S03]  /*0700*/  IMAD.U32 R4, RZ, RZ, UR8 ;  /* 0x00000008ff047e24 */ /* 0x000fc6000f8e00ff */
[----:B------:R0:W-:Y:S01]  /*0710*/  STL [R1+0x204], R7 ;  /* 0x0002040701007387 */ /* 0x0001e20000100800 */
[----:B------:R0:W2:Y:S01]  /*0720*/  @!UP1 SYNCS.EXCH.64 URZ, [UR16+0x88], UR12 ;  /* 0x0000880c103f95b2 */ /* 0x0000a20008000100 */
[----:B------:R-:W-:Y:S01]  /*0730*/  NOP ;  /* 0x0000000000007918 */ /* 0x000fe20000000000 */
[----:B--234-:R-:W-:Y:S06]  /*0740*/  BAR.SYNC.DEFER_BLOCKING 0x0 ;  /* 0x0000000000007b1d */ /* 0x01cfec0000010000 */
[----:B------:R-:W-:Y:S05]  /*0750*/  @!P1 BRA `(.L_x_3) ;  /* 0x0000015400e49947 */ /* 0x000fea0003800000 */
[----:B------:R-:W-:-:S06]  /*0760*/  UISETP.GT.U32.AND UP0, UPT, UR18, 0x1, UPT ;  /* 0x000000011200788c */ /* 0x000fcc000bf04070 */
[----:B------:R-:W-:-:S13]  /*0770*/  PLOP3.LUT P0, PT, PT, PT, UP0, 0x80, 0x0 ;  /* 0x000000000000781c */ /* 0x000fda0003f0f008 */
[----:B0-----:R-:W-:Y:S05]  /*0780*/  @P0 EXIT ;  /* 0x000000000000094d */ /* 0x001fea0003800000 */
[----:B------:R-:W-:Y:S01]  /*0790*/  ULDC.64 UR8, c[0x0][0x650] ;  /* 0x0001940000087ab9 */ /* 0x000fe20000000a00 */
[----:B------:R-:W-:Y:S01]  /*07a0*/  UMOV UR41, 0xffffffff ;  /* 0xffffffff00297882 */ /* 0x000fe20000000000 */
[----:B------:R-:W-:Y:S01]  /*07b0*/  ISETP.GE.U32.AND P0, PT, R7, UR8, PT ;  /* 0x0000000807007c0c */ /* 0x000fe2000bf06070 */
[----:B------:R-:W-:Y:S01]  /*07c0*/  UMOV UR42, 0xffffffff ;  /* 0xffffffff002a7882 */ /* 0x000fe20000000000 */
[----:B------:R-:W-:Y:S01]  /*07d0*/  UMOV UR43, 0xffffffff ;  /* 0xffffffff002b7882 */ /* 0x000fe20000000000 */
[----:B------:R-:W-:Y:S02]  /*07e0*/  PRMT R0, RZ, 0x7610, R0 ;  /* 0x00007610ff007816 */ /* 0x000fe40000000000 */
[----:B------:R-:W-:-:S13]  /*07f0*/  ISETP.GE.U32.AND.EX P0, PT, R6, UR9, PT, P0 ;  /* 0x0000000906007c0c */ /* 0x000fda000bf06100 */
[----:B------:R-:W-:Y:S05]  /*0800*/  @P0 BRA `(.L_x_4) ;  /* 0x0000000400800947 */ /* 0x000fea0003800000 */
[----:B------:R-:W-:Y:S01]  /*0810*/  I2FP.F32.U32 R0, UR4 ;  /* 0x0000000400007c45 */ /* 0x000fe20008201000 */
[----:B------:R-:W-:Y:S01]  /*0820*/  ULDC.64 UR16, c[0x0][0x628] ;  /* 0x00018a0000107ab9 */ /* 0x000fe20000000a00 */
[----:B------:R-:W-:Y:S01]  /*0830*/  ULDC UR6, c[0x0][0x150] ;  /* 0x0000540000067ab9 */ /* 0x000fe20000000800 */
[----:B------:R-:W-:Y:S01]  /*0840*/  ISETP.NE.U32.AND P0, PT, RZ, UR16, PT ;  /* 0x00000010ff007c0c */ /* 0x000fe2000bf05070 */
[----:B------:R-:W-:Y:S01]  /*0850*/  ULDC UR15, c[0x0][0x630] ;  /* 0x00018c00000f7ab9 */ /* 0x000fe20000000800 */
[----:B------:R-:W-:Y:S01]  /*0860*/  FMUL R0, R0, UR6 ;  /* 0x0000000600007c20 */ /* 0x000fe20008400000 */
[----:B------:R-:W-:Y:S01]  /*0870*/  R2UR UR18, R7 ;  /* 0x00000000071272ca */ /* 0x000fe200000e0000 */
[----:B------:R-:W-:Y:S01]  /*0880*/  ULDC UR20, c[0x0][0x154] ;  /* 0x0000550000147ab9 */ /* 0x000fe20000000800 */
[----:B------:R-:W-:Y:S01]  /*0890*/  ISETP.NE.AND.EX P0, PT, RZ, UR17, PT, P0 ;  /* 0x00000011ff007c0c */ /* 0x000fe2000bf05300 */
[----:B------:R0:W1:Y:S01]  /*08a0*/  F2I.U32.TRUNC.NTZ R2, R0 ;  /* 0x0000000000027305 */ /* 0x000062000020f000 */
[----:B------:R-:W-:-:S02]  /*08b0*/  R2UR UR19, R6 ;  /* 0x00000000061372ca */ /* 0x000fc400000e0000 */
[----:B------:R-:W-:Y:S02]  /*08c0*/  R2UR UR8, R7 ;  /* 0x00000000070872ca */ /* 0x000fe400000e0000 */
[----:B------:R-:W-:-:S07]  /*08d0*/  R2UR UR9, R6 ;  /* 0x00000000060972ca */ /* 0x000fce00000e0000 */
[----:B0-----:R-:W-:Y:S08]  /*08e0*/  @!P0 BRA `(.L_x_5) ;  /* 0x0000000000308947 */ /* 0x001ff00003800000 */
[----:B------:R-:W-:Y:S01]  /*08f0*/  R2UR UR8, R7 ;  /* 0x00000000070872ca */ /* 0x000fe200000e0000 */
[----:B------:R-:W-:Y:S01]  /*0900*/  ULDC UR6, c[0x0][0x634] ;  /* 0x00018d0000067ab9 */ /* 0x000fe20000000800 */
[----:B------:R-:W-:-:S11]  /*0910*/  R2UR UR14, R6 ;  /* 0x00000000060e72ca */ /* 0x000fd600000e0000 */
[----:B------:R-:W-:-:S04]  /*0920*/  UIADD3 UR6, UP0, UR8, UR6, URZ ;  /* 0x0000000608067290 */ /* 0x000fc8000ff1e03f */
[----:B------:R-:W-:-:S04]  /*0930*/  UIADD3.X UR14, URZ, UR14, URZ, UP0, !UPT ;  /* 0x0000000e3f0e7290 */ /* 0x000fc800087fe43f */
[----:B------:R-:W-:-:S04]  /*0940*/  UIMAD.WIDE.U32 UR8, UR14, UR16, URZ ;  /* 0x000000100e0872a5 */ /* 0x000fc8000f8e003f */
[----:B------:R-:W-:Y:S02]  /*0950*/  UIMAD.WIDE.U32 UR10, UP0, UR6, UR17, UR8 ;  /* 0x00000011060a72a5 */ /* 0x000fe4000f800008 */
[----:B------:R-:W-:Y:S02]  /*0960*/  UIMAD.WIDE.U32 UR8, UR6, UR16, URZ ;  /* 0x00000010060872a5 */ /* 0x000fe4000f8e003f */
[----:B------:R-:W-:Y:S02]  /*0970*/  UIADD3.X UR13, URZ, URZ, URZ, UP0, !UPT ;  /* 0x0000003f3f0d7290 */ /* 0x000fe400087fe43f */
[----:B------:R-:W-:Y:S01]  /*0980*/  UIADD3 URZ, UP0, UR9, UR10, URZ ;  /* 0x0000000a093f7290 */ /* 0x000fe2000ff1e03f */
[----:B------:R-:W-:-:S03]  /*0990*/  UMOV UR12, UR11 ;  /* 0x0000000b000c7c82 */ /* 0x000fc60008000000 */
[----:B------:R-:W-:-:S12]  /*09a0*/  UIMAD.WIDE.U32.X UR8, UR14, UR17, UR12, UP0 ;  /* 0x000000110e0872a5 */ /* 0x000fd800080e040c */
.L_x_5:
[----:B------:R-:W-:Y:S01]  /*09b0*/  USHF.R.U64 UR43, UR8, UR15, UR9 ;  /* 0x0000000f082b7299 */ /* 0x000fe20008001209 */
[----:B------:R-:W-:Y:S01]  /*09c0*/  I2FP.F32.U32 R0, UR7 ;  /* 0x0000000700007c45 */ /* 0x000fe20008201000 */
[----:B------:R-:W-:Y:S01]  /*09d0*/  USHF.R.U32.HI UR5, URZ, UR15, UR9 ;  /* 0x0000000f3f057299 */ /* 0x000fe20008011609 */
[----:B-1----:R-:W-:Y:S01]  /*09e0*/  R2UR UR12, R2 ;  /* 0x00000000020c72ca */ /* 0x002fe200000e0000 */
[----:B------:R-:W-:Y:S02]  /*09f0*/  UIADD3 UR6, UP0, URZ, -UR43, URZ ;  /* 0x8000002b3f067290 */ /* 0x000fe4000ff1e03f */
[----:B------:R-:W-:Y:S01]  /*0a00*/  FMUL R0, R0, UR20 ;  /* 0x0000001400007c20 */ /* 0x000fe20008400000 */
[----:B------:R-:W-:Y:S01]  /*0a10*/  ULDC.64 UR8, c[0x0][0x620] ;  /* 0x0001880000087ab9 */ /* 0x000fe20000000a00 */
[----:B------:R-:W-:Y:S01]  /*0a20*/  UIADD3.X UR5, URZ, ~UR5, URZ, UP0, !UPT ;  /* 0x800000053f057290 */ /* 0x000fe200087fe43f */
[----:B------:R-:W-:Y:S01]  /*0a30*/  UMOV UR10, UR18 ;  /* 0x00000012000a7c82 */ /* 0x000fe20008000000 */
[----:B------:R-:W-:-:S02]  /*0a40*/  UMOV UR11, UR19 ;  /* 0x00000013000b7c82 */ /* 0x000fc40008000000 */
[----:B------:R-:W-:Y:S01]  /*0a50*/  UIMAD UR5, UR5, UR8, URZ ;  /* 0x00000008050572a4 */ /* 0x000fe2000f8e023f */
[----:B------:R-:W0:Y:S01]  /*0a60*/  F2I.U32.TRUNC.NTZ R0, R0 ;  /* 0x0000000000007305 */ /* 0x000e22000020f000 */
[----:B------:R-:W-:Y:S02]  /*0a70*/  UIMAD.WIDE.U32 UR10, UR6, UR8, UR10 ;  /* 0x00000008060a72a5 */ /* 0x000fe4000f8e000a */
[----:B------:R-:W-:Y:S01]  /*0a80*/  UIMAD UR6, UR6, UR9, UR5 ;  /* 0x00000009060672a4 */ /* 0x000fe2000f8e0205 */
[----:B------:R-:W-:Y:S01]  /*0a90*/  ULDC UR21, c[0x0][0x658] ;  /* 0x0001960000157ab9 */ /* 0x000fe20000000800 */
[----:B------:R-:W-:Y:S02]  /*0aa0*/  UMOV UR19, 0xffffffff ;  /* 0xffffffff00137882 */ /* 0x000fe40000000000 */
[----:B------:R-:W-:Y:S01]  /*0ab0*/  UIADD3 UR6, UR11, UR6, URZ ;  /* 0x000000060b067290 */ /* 0x000fe2000fffe03f */
[----:B------:R-:W-:Y:S01]  /*0ac0*/  ULDC UR15, c[0x0][0x618] ;  /* 0x00018600000f7ab9 */ /* 0x000fe20000000800 */
[----:B------:R-:W-:Y:S01]  /*0ad0*/  ULDC.64 UR8, c[0x0][0x640] ;  /* 0x0001900000087ab9 */ /* 0x000fe20000000a00 */
[----:B------:R-:W-:Y:S01]  /*0ae0*/  USHF.L.U32 UR11, UR19, UR21, URZ ;  /* 0x00000015130b7299 */ /* 0x000fe2000800063f */
[----:B------:R-:W-:Y:S01]  /*0af0*/  ISETP.NE.U32.AND P0, PT, RZ, UR8, PT ;  /* 0x00000008ff007c0c */ /* 0x000fe2000bf05070 */
[----:B------:R-:W-:-:S02]  /*0b00*/  USHF.R.U64 UR19, UR10, UR15, UR6 ;  /* 0x0000000f0a137299 */ /* 0x000fc40008001206 */
[----:B------:R-:W-:Y:S01]  /*0b10*/  USHF.R.U32.HI UR10, URZ, UR15, UR6 ;  /* 0x0000000f3f0a7299 */ /* 0x000fe20008011606 */
[----:B0-----:R-:W-:Y:S01]  /*0b20*/  R2UR UR14, R0 ;  /* 0x00000000000e72ca */ /* 0x001fe200000e0000 */
[----:B------:R-:W-:Y:S01]  /*0b30*/  ULDC UR17, c[0x0][0x608] ;  /* 0x0001820000117ab9 */ /* 0x000fe20000000800 */
[----:B------:R-:W-:Y:S01]  /*0b40*/  ISETP.NE.AND.EX P0, PT, RZ, UR9, PT, P0 ;  /* 0x00000009ff007c0c */ /* 0x000fe2000bf05300 */
[----:B------:R-:W-:Y:S02]  /*0b50*/  USHF.R.U64 UR23, UR19, UR17, UR10 ;  /* 0x0000001113177299 */ /* 0x000fe4000800120a */
[----:B------:R-:W-:Y:S01]  /*0b60*/  USHF.R.U32.HI UR10, URZ, UR17, UR10 ;  /* 0x000000113f0a7299 */ /* 0x000fe2000801160a */
[----:B------:R-:W-:Y:S01]  /*0b70*/  UMOV UR16, 0x1 ;  /* 0x0000000100107882 */ /* 0x000fe20000000000 */
[----:B------:R-:W-:Y:S02]  /*0b80*/  UIADD3 UR12, -UR12, URZ, URZ ;  /* 0x0000003f0c0c7290 */ /* 0x000fe4000fffe13f */
[----:B------:R-:W-:-:S02]  /*0b90*/  USHF.R.U64 UR24, UR23, UR21, UR10 ;  /* 0x0000001517187299 */ /* 0x000fc4000800120a */
[----:B------:R-:W-:Y:S01]  /*0ba0*/  USHF.L.U32 UR6, UR16, UR21, URZ ;  /* 0x0000001510067299 */ /* 0x000fe2000800063f */
[----:B------:R-:W-:Y:S01]  /*0bb0*/  ULDC UR13, c[0x0][0x144] ;  /* 0x00005100000d7ab9 */ /* 0x000fe20000000800 */
[----:B------:R-:W-:Y:S01]  /*0bc0*/  ULDC UR5, c[0x0][0x600] ;  /* 0x0001800000057ab9 */ /* 0x000fe20000000800 */
[----:B------:R-:W-:Y:S02]  /*0bd0*/  ULOP3.LUT UR16, URZ, UR11, URZ, 0x33, !UPT ;  /* 0x0000000b3f107292 */ /* 0x000fe4000f8e333f */
[----:B------:R-:W-:Y:S02]  /*0be0*/  USHF.R.U32.HI UR11, URZ, UR21, UR10 ;  /* 0x000000153f0b7299 */ /* 0x000fe4000801160a */
[----:B------:R-:W-:Y:S02]  /*0bf0*/  UIADD3 UR18, UR5, -0x1, URZ ;  /* 0xffffffff05127890 */ /* 0x000fe4000fffe03f */
[----:B------:R-:W-:Y:S02]  /*0c00*/  UIADD3 UR20, -UR14, URZ, URZ ;  /* 0x0000003f0e147290 */ /* 0x000fe4000fffe13f */
[----:B------:R-:W-:Y:S01]  /*0c10*/  UIMAD UR4, UR13, UR12, UR4 ;  /* 0x0000000c0d0472a4 */ /* 0x000fe2000f8e0204 */
[----:B------:R-:W-:Y:S01]  /*0c20*/  ULDC UR25, c[0x0][0x148] ;  /* 0x0000520000197ab9 */ /* 0x000fe20000000800 */
[----:B------:R-:W-:Y:S01]  /*0c30*/  ULDC UR21, c[0x0][0x648] ;  /* 0x0001920000157ab9 */ /* 0x000fe20000000800 */
[----:B------:R-:W-:Y:S01]  /*0c40*/  ULDC UR22, c[0x0][0x638] ;  /* 0x00018e0000167ab9 */ /* 0x000fe20000000800 */
[----:B------:R-:W-:Y:S01]  /*0c50*/  UMOV UR10, UR24 ;  /* 0x00000018000a7c82 */ /* 0x000fe20008000000 */
[----:B------:R-:W-:Y:S07]  /*0c60*/  @!P0 BRA `(.L_x_6) ;  /* 0x0000000000308947 */ /* 0x000fee0003800000 */
[----:B------:R-:W-:Y:S02]  /*0c70*/  ULDC UR14, c[0x0][0x64c] ;  /* 0x00019300000e7ab9 */ /* 0x000fe40000000800 */
        /* <DEDUP_REMOVED lines=8> */
[----:B------:R-:W-:-:S07]  /*0d00*/  UIMAD.WIDE.U32.X UR8, UR17, UR9, UR14, UP0 ;  /* 0x00000009110872a5 */ /* 0x000fce00080e040e */
[----:B------:R-:W-:Y:S01]  /*0d10*/  UMOV UR10, UR8 ;  /* 0x00000008000a7c82 */ /* 0x000fe20008000000 */
[----:B------:R-:W-:-:S05]  /*0d20*/  UMOV UR11, UR9 ;  /* 0x00000009000b7c82 */ /* 0x000fca0008000000 */
.L_x_6:
[----:B------:R-:W-:Y:S01]  /*0d30*/  UISETP.NE.AND UP0, UPT, UR45, URZ, UPT ;  /* 0x0000003f2d00728c */ /* 0x000fe2000bf05270 */
[----:B------:R-:W-:Y:S01]  /*0d40*/  MOV R0, 0x1 ;  /* 0x0000000100007802 */ /* 0x000fe20000000f00 */
[----:B------:R-:W-:Y:S02]  /*0d50*/  USHF.R.U64 UR8, UR10, UR21, UR11 ;  /* 0x000000150a087299 */ /* 0x000fe4000800120b */
[----:B------:R-:W-:Y:S02]  /*0d60*/  ULOP3.LUT UR16, UR23, UR16, URZ, 0xc0, !UPT ;  /* 0x0000001017107292 */ /* 0x000fe4000f8ec03f */
[----:B------:R-:W-:Y:S02]  /*0d70*/  ULOP3.LUT UR18, UR19, UR18, URZ, 0xc0, !UPT ;  /* 0x0000001213127292 */ /* 0x000fe4000f8ec03f */
[----:B------:R-:W-:-:S03]  /*0d80*/  UIMAD UR16, UR6, UR8, UR16 ;  /* 0x00000008061072a4 */ /* 0x000fc6000f8e0210 */
[----:B------:R-:W-:Y:S02]  /*0d90*/  @UP0 UIMAD UR4, UR25, UR20, UR7 ;  /* 0x00000014190402a4 */ /* 0x000fe4000f8e0207 */
[----:B------:R-:W-:-:S04]  /*0da0*/  UIADD3 UR7, -UR8, URZ, URZ ;  /* 0x0000003f08077290 */ /* 0x000fc8000fffe13f */
[----:B------:R-:W-:-:S03]  /*0db0*/  UIMAD UR6, UR7, UR22, UR24 ;  /* 0x00000016070672a4 */ /* 0x000fc6000f8e0218 */
[----:B------:R-:W-:Y:S01]  /*0dc0*/  ULDC UR7, c[0x0][0x610] ;  /* 0x0001840000077ab9 */ /* 0x000fe20000000800 */
[----:B------:R-:W-:Y:S02]  /*0dd0*/  UIMAD UR6, UR6, UR5, UR18 ;  /* 0x00000005060672a4 */ /* 0x000fe4000f8e0212 */
[----:B------:R-:W-:-:S04]  /*0de0*/  UIMAD UR4, UR16, UR7, UR4 ;  /* 0x00000007100472a4 */ /* 0x000fc8000f8e0204 */
[----:B------:R-:W-:Y:S02]  /*0df0*/  USEL UR42, UR6, UR4, !UP0 ;  /* 0x00000004062a7287 */ /* 0x000fe4000c000000 */
[----:B------:R-:W-:-:S12]  /*0e00*/  USEL UR41, UR4, UR6, !UP0 ;  /* 0x0000000604297287 */ /* 0x000fd8000c000000 */
.L_x_4:
[----:B------:R-:W-:-:S08]  /*0e10*/  NOP ;  /* 0x0000000000007918 */ /* 0x000fd00000000000 */
[----:B------:R-:W0:Y:S02]  /*0e20*/  USETMAXREG.TRY_ALLOC.CTAPOOL UP0, 0xf0 ;  /* 0x000000f0000079c8 */ /* 0x000e240008000600 */
[----:B0-----:R-:W-:-:S13]  /*0e30*/  PLOP3.LUT P0, PT, PT, PT, UP0, 0x80, 0x0 ;  /* 0x000000000000781c */ /* 0x001fda0003f0f008 */
[----:B------:R-:W-:Y:S05]  /*0e40*/  @!P0 BRA `(.L_x_4) ;  /* 0xfffffffc00f08947 */ /* 0x000fea000383ffff */
[----:B------:R-:W-:Y:S01]  /*0e50*/  ULDC.64 UR4, c[0x0][0x598] ;  /* 0x0001660000047ab9 */ /* 0x000fe20000000a00 */
[----:B------:R-:W-:Y:S01]  /*0e60*/  ULDC.64 UR36, c[0x0][0x208] ;  /* 0x0000820000247ab9 */ /* 0x000fe20000000a00 */
[----:B------:R-:W-:-:S04]  /*0e70*/  ISETP.NE.U32.AND P0, PT, RZ, UR4, PT ;  /* 0x00000004ff007c0c */ /* 0x000fc8000bf05070 */
[----:B------:R-:W-:-:S13]  /*0e80*/  ISETP.NE.AND.EX P0, PT, RZ, UR5, PT, P0 ;  /* 0x00000005ff007c0c */ /* 0x000fda000bf05300 */
[----:B------:R-:W-:Y:S05]  /*0e90*/  @!P0 BRA `(.L_x_7) ;  /* 0x00000000001c8947 */ /* 0x000fea0003800000 */
[----:B------:R-:W0:Y:S02]  /*0ea0*/  LDC.64 R2, c[0x0][0x598] ;  /* 0x00016600ff027b82 */ /* 0x000e240000000a00 */
[----:B0-----:R-:W2:Y:S02]  /*0eb0*/  LDG.E.64 R2, desc[UR36][R2.64] ;  /* 0x0000002402027981 */ /* 0x001ea4000c1e1b00 */
[----:B--2---:R-:W-:-:S04]  /*0ec0*/  ISETP.NE.U32.AND P0, PT, R2, RZ, PT ;  /* 0x000000ff0200720c */ /* 0x004fc80003f05070 */
[----:B------:R-:W-:-:S13]  /*0ed0*/  ISETP.NE.AND.EX P0, PT, R3, RZ, PT, P0 ;  /* 0x000000ff0300720c */ /* 0x000fda0003f05300 */
[----:B------:R-:W-:Y:S05]  /*0ee0*/  @!P0 BRA `(.L_x_7) ;  /* 0x0000000000088947 */ /* 0x000fea0003800000 */
[----:B------:R0:W5:Y:S01]  /*0ef0*/  LD.E R2, desc[UR36][R2.64] ;  /* 0x0000002402027980 */ /* 0x000162000c101900 */
[----:B------:R-:W-:Y:S05]  /*0f00*/  BRA `(.L_x_8) ;  /* 0x0000000000247947 */ /* 0x000fea0003800000 */
.L_x_7:
[----:B------:R-:W-:Y:S02]  /*0f10*/  ULDC.64 UR4, c[0x0][0x588] ;  /* 0x0001620000047ab9 */ /* 0x000fe40000000a00 */
[----:B------:R-:W-:-:S04]  /*0f20*/  ISETP.NE.U32.AND P0, PT, RZ, UR4, PT ;  /* 0x00000004ff007c0c */ /* 0x000fc8000bf05070 */
[----:B------:R-:W-:-:S13]  /*0f30*/  ISETP.NE.AND.EX P0, PT, RZ, UR5, PT, P0 ;  /* 0x00000005ff007c0c */ /* 0x000fda000bf05300 */
[----:B------:R-:W-:Y:S05]  /*0f40*/  @!P0 BRA `(.L_x_9) ;  /* 0x00000000000c8947 */ /* 0x000fea0003800000 */
[----:B------:R-:W0:Y:S02]  /*0f50*/  LDC.64 R2, c[0x0][0x588] ;  /* 0x00016200ff027b82 */ /* 0x000e240000000a00 */
[----:B0-----:R1:W5:Y:S01]  /*0f60*/  LDG.E R2, desc[UR36][R2.64] ;  /* 0x0000002402027981 */ /* 0x001362000c1e1900 */
[----:B------:R-:W-:Y:S05]  /*0f70*/  BRA `(.L_x_8) ;  /* 0x0000000000087947 */ /* 0x000fea0003800000 */
.L_x_9:
[----:B------:R-:W-:Y:S02]  /*0f80*/  ULDC UR4, c[0x0][0x580] ;  /* 0x0001600000047ab9 */ /* 0x000fe40000000800 */
[----:B------:R-:W-:-:S07]  /*0f90*/  IMAD.U32 R2, RZ, RZ, UR4 ;  /* 0x00000004ff027e24 */ /* 0x000fce000f8e00ff */
.L_x_8:
[----:B------:R-:W-:Y:S02]  /*0fa0*/  ULDC.64 UR4, c[0x0][0x5a0] ;  /* 0x0001680000047ab9 */ /* 0x000fe40000000a00 */
[----:B------:R-:W-:-:S04]  /*0fb0*/  ISETP.NE.U32.AND P0, PT, RZ, UR4, PT ;  /* 0x00000004ff007c0c */ /* 0x000fc8000bf05070 */
[----:B------:R-:W-:-:S13]  /*0fc0*/  ISETP.NE.AND.EX P0, PT, RZ, UR5, PT, P0 ;  /* 0x00000005ff007c0c */ /* 0x000fda000bf05300 */
[----:B------:R-:W-:Y:S05]  /*0fd0*/  @!P0 BRA `(.L_x_10) ;  /* 0x00000000001c8947 */ /* 0x000fea0003800000 */
[----:B------:R-:W2:Y:S02]  /*0fe0*/  LDC.64 R4, c[0x0][0x5a0] ;  /* 0x00016800ff047b82 */ /* 0x000ea40000000a00 */
[----:B--2---:R-:W2:Y:S02]  /*0ff0*/  LDG.E.64 R4, desc[UR36][R4.64] ;  /* 0x0000002404047981 */ /* 0x004ea4000c1e1b00 */
[----:B--2---:R-:W-:-:S04]  /*1000*/  ISETP.NE.U32.AND P0, PT, R4, RZ, PT ;  /* 0x000000ff0400720c */ /* 0x004fc80003f05070 */
[----:B------:R-:W-:-:S13]  /*1010*/  ISETP.NE.AND.EX P0, PT, R5, RZ, PT, P0 ;  /* 0x000000ff0500720c */ /* 0x000fda0003f05300 */
[----:B------:R-:W-:Y:S05]  /*1020*/  @!P0 BRA `(.L_x_10) ;  /* 0x0000000000088947 */ /* 0x000fea0003800000 */
[----:B------:R2:W5:Y:S01]  /*1030*/  LD.E R16, desc[UR36][R4.64] ;  /* 0x0000002404107980 */ /* 0x000562000c101900 */
[----:B------:R-:W-:Y:S05]  /*1040*/  BRA `(.L_x_11) ;  /* 0x0000000000247947 */ /* 0x000fea0003800000 */
.L_x_10:
[----:B------:R-:W-:Y:S02]  /*1050*/  ULDC.64 UR4, c[0x0][0x590] ;  /* 0x0001640000047ab9 */ /* 0x000fe40000000a00 */
[----:B------:R-:W-:-:S04]  /*1060*/  ISETP.NE.U32.AND P0, PT, RZ, UR4, PT ;  /* 0x00000004ff007c0c */ /* 0x000fc8000bf05070 */
[----:B------:R-:W-:-:S13]  /*1070*/  ISETP.NE.AND.EX P0, PT, RZ, UR5, PT, P0 ;  /* 0x00000005ff007c0c */ /* 0x000fda000bf05300 */
[----:B------:R-:W-:Y:S05]  /*1080*/  @!P0 BRA `(.L_x_12) ;  /* 0x00000000000c8947 */ /* 0x000fea0003800000 */
[----:B------:R-:W2:Y:S02]  /*1090*/  LDC.64 R16, c[0x0][0x590] ;  /* 0x00016400ff107b82 */ /* 0x000ea40000000a00 */
[----:B--2---:R3:W5:Y:S01]  /*10a0*/  LDG.E R16, desc[UR36][R16.64] ;  /* 0x0000002410107981 */ /* 0x004762000c1e1900 */
[----:B------:R-:W-:Y:S05]  /*10b0*/  BRA `(.L_x_11) ;  /* 0x0000000000087947 */ /* 0x000fea0003800000 */
.L_x_12:
[----:B------:R-:W-:Y:S02]  /*10c0*/  ULDC UR4, c[0x0][0x584] ;  /* 0x0001610000047ab9 */ /* 0x000fe40000000800 */
[----:B------:R-:W-:-:S07]  /*10d0*/  IMAD.U32 R16, RZ, RZ, UR4 ;  /* 0x00000004ff107e24 */ /* 0x000fce000f8e00ff */
.L_x_11:
[----:B------:R-:W-:-:S13]  /*10e0*/  LOP3.LUT P0, RZ, R0, 0xff, RZ, 0xc0, !PT ;  /* 0x000000ff00ff7812 */ /* 0x000fda000780c0ff */
[----:B------:R-:W-:Y:S05]  /*10f0*/  @!P0 EXIT ;  /* 0x000000000000894d */ /* 0x000fea0003800000 */
[----:B------:R-:W-:Y:S01]  /*1100*/  ULDC UR4, c[0x0][0x28c] ;  /* 0x0000a30000047ab9 */ /* 0x000fe20000000800 */
[----:B------:R-:W-:Y:S01]  /*1110*/  UMOV UR38, URZ ;  /* 0x0000003f00267c82 */ /* 0x000fe20008000000 */
[----:B------:R-:W-:Y:S01]  /*1120*/  UIADD3 UR4, UR4, 0x1f, URZ ;  /* 0x0000001f04047890 */ /* 0x000fe2000fffe03f */
[----:B------:R-:W-:-:S03]  /*1130*/  UMOV UR39, URZ ;  /* 0x0000003f00277c82 */ /* 0x000fc60008000000 */
[----:B------:R-:W-:-:S04]  /*1140*/  USHF.R.S32.HI UR5, URZ, 0x1f, UR4 ;  /* 0x0000001f3f057899 */ /* 0x000fc80008011404 */
[----:B------:R-:W-:-:S04]  /*1150*/  ULEA.HI UR5, UR5, UR4, URZ, 0x5 ;  /* 0x0000000405057291 */ /* 0x000fc8000f8f283f */
[----:B------:R-:W-:-:S12]  /*1160*/  USHF.R.S32.HI UR44, URZ, 0x5, UR5 ;  /* 0x000000053f2c7899 */ /* 0x000fd80008011405 */
.L_x_540:
[----:B------:R-:W4:Y:S01]  /*1170*/  S2R R0, SR_TID.X ;  /* 0x0000000000007919 */ /* 0x000f220000002100 */
[----:B------:R-:W0:Y:S01]  /*1180*/  S2UR UR6, SR_CgaCtaId ;  /* 0x00000000000679c3 */ /* 0x000e220000008800 */
[----:B------:R-:W-:Y:S02]  /*1190*/  UMOV UR46, 0x400 ;  /* 0x00000400002e7882 */ /* 0x000fe40000000000 */
[----:B0-----:R-:W-:Y:S01]  /*11a0*/  ULEA UR46, UR6, UR46, 0x18 ;  /* 0x0000002e062e7291 */ /* 0x001fe2000f8ec03f */
[----:B----4-:R-:W-:-:S04]  /*11b0*/  LOP3.LUT R0, R0, 0x80, RZ, 0xc0, !PT ;  /* 0x0000008000007812 */ /* 0x010fc800078ec0ff */
[----:B------:R-:W-:-:S06]  /*11c0*/  SHF.R.U32.HI R0, RZ, 0x7, R0 ;  /* 0x00000007ff007819 */ /* 0x000fcc0000011600 */
[----:B------:R-:W0:Y:S02]  /*11d0*/  SHFL.IDX PT, R0, R0, RZ, 0x1f ;  /* 0x00001fff00007589 */ /* 0x000e2400000e0000 */
[----:B0-----:R-:W-:-:S13]  /*11e0*/  R2UR UR4, R0 ;  /* 0x00000000000472ca */ /* 0x001fda00000e0000 */
[----:B------:R-:W-:-:S04]  /*11f0*/  ULEA.HI UR5, UR4, UR4, URZ, 0x1 ;  /* 0x0000000404057291 */ /* 0x000fc8000f8f083f */
[----:B------:R-:W-:-:S04]  /*1200*/  ULOP3.LUT UR5, UR5, 0xffffe, URZ, 0xc0, !UPT ;  /* 0x000ffffe05057892 */ /* 0x000fc8000f8ec03f */
[----:B------:R-:W-:-:S03]  /*1210*/  UIADD3 UR5, UR4, -UR5, URZ ;  /* 0x8000000504057290 */ /* 0x000fc6000fffe03f */
[----:B------:R-:W-:Y:S01]  /*1220*/  ULDC UR4, c[0x0][0x28c] ;  /* 0x0000a30000047ab9 */ /* 0x000fe20000000800 */
[----:B------:R-:W-:Y:S01]  /*1230*/  ULEA UR5, UR5, UR46, 0xc ;  /* 0x0000002e05057291 */ /* 0x000fe2000f8e603f */
[----:B------:R-:W-:-:S03]  /*1240*/  ISETP.LT.AND P0, PT, RZ, UR4, PT ;  /* 0x00000004ff007c0c */ /* 0x000fc6000bf01270 */
[----:B------:R-:W-:-:S04]  /*1250*/  UIADD3 UR5, UR5, 0x180, URZ ;  /* 0x0000018005057890 */ /* 0x000fc8000fffe03f */
[----:B------:R-:W-:-:S04]  /*1260*/  USHF.R.U32.HI UR5, URZ, 0x4, UR5 ;  /* 0x000000043f057899 */ /* 0x000fc80008011605 */
[----:B------:R-:W-:Y:S02]  /*1270*/  ULOP3.LUT UR47, UR5, 0x3fff, URZ, 0xc0, !UPT ;  /* 0x00003fff052f7892 */ /* 0x000fe4000f8ec03f */
[----:B-1-3--:R-:W-:Y:S10]  /*1280*/  @P0 BRA `(.L_x_13) ;  /* 0x0000000000400947 */ /* 0x00aff40003800000 */
[----:B------:R-:W-:Y:S01]  /*1290*/  MOV R0, 0x0 ;  /* 0x0000000000007802 */ /* 0x000fe20000000f00 */
[----:B------:R-:W-:Y:S01]  /*12a0*/  ULDC.64 UR4, c[0x4][0x68] ;  /* 0x01001a0000047ab9 */ /* 0x000fe20000000a00 */
[----:B------:R-:W-:Y:S01]  /*12b0*/  ULDC.64 UR6, c[0x4][0x8] ;  /* 0x0100020000067ab9 */ /* 0x000fe20000000a00 */
[----:B--2---:R-:W-:Y:S01]  /*12c0*/  IMAD.U32 R4, RZ, RZ, UR4 ;  /* 0x00000004ff047e24 */ /* 0x004fe2000f8e00ff */
[----:B------:R0:W2:Y:S01]  /*12d0*/  LDC.64 R14, c[0x4][R0] ;  /* 0x01000000000e7b82 */ /* 0x0000a20000000a00 */
[----:B------:R-:W-:Y:S01]  /*12e0*/  IMAD.U32 R5, RZ, RZ, UR5 ;  /* 0x00000005ff057e24 */ /* 0x000fe2000f8e00ff */
[----:B------:R-:W-:Y:S01]  /*12f0*/  ULDC.64 UR4, c[0x4][0x70] ;  /* 0x01001c0000047ab9 */ /* 0x000fe20000000a00 */
[----:B------:R-:W-:Y:S01]  /*1300*/  IMAD.U32 R10, RZ, RZ, UR6 ;  /* 0x00000006ff0a7e24 */ /* 0x000fe2000f8e00ff */
[----:B------:R-:W-:Y:S01]  /*1310*/  MOV R7, UR5 ;  /* 0x0000000500077c02 */ /* 0x000fe20008000f00 */
[----:B------:R-:W-:Y:S02]  /*1320*/  IMAD.U32 R6, RZ, RZ, UR4 ;  /* 0x00000004ff067e24 */ /* 0x000fe4000f8e00ff */
[----:B------:R-:W-:-:S02]  /*1330*/  IMAD.U32 R11, RZ, RZ, UR7 ;  /* 0x00000007ff0b7e24 */ /* 0x000fc4000f8e00ff */
[----:B------:R-:W-:Y:S02]  /*1340*/  IMAD.MOV.U32 R8, RZ, RZ, 0x1e1 ;  /* 0x000001e1ff087424 */ /* 0x000fe400078e00ff */
[----:B------:R-:W-:Y:S02]  /*1350*/  IMAD.MOV.U32 R12, RZ, RZ, 0x1 ;  /* 0x00000001ff0c7424 */ /* 0x000fe400078e00ff */
[----:B0-----:R-:W-:-:S07]  /*1360*/  IMAD.MOV.U32 R13, RZ, RZ, RZ ;  /* 0x000000ffff0d7224 */ /* 0x001fce00078e00ff */
[----:B------:R-:W-:-:S07]  /*1370*/  LEPC R20, `(.L_x_13) ;  /* 0x000000001014794e */ /* 0x000fce0000000000 */
[----:B-123-5:R-:W-:Y:S05]  /*1380*/  CALL.ABS.NOINC R14 ;  /* 0x000000000e007343 */ /* 0x02efea0003c00000 */
.L_x_13:
[----:B------:R-:W-:-:S06]  /*1390*/  ULOP3.LUT UR4, UR40, 0x1, URZ, 0xfc, !UPT ;  /* 0x0000000128047892 */ /* 0x000fcc000f8efc3f */
[----:B------:R-:W-:-:S04]  /*13a0*/  MOV R0, UR4 ;  /* 0x0000000400007c02 */ /* 0x000fc80008000f00 */
[----:B------:R-:W-:-:S13]  /*13b0*/  ISETP.NE.AND P0, PT, R0, 0x3, PT ;  /* 0x000000030000780c */ /* 0x000fda0003f05270 */
[----:B------:R-:W-:Y:S05]  /*13c0*/  @!P0 BRA `(.L_x_14) ;  /* 0x0000000000048947 */ /* 0x000fea0003800000 */
[----:B------:R-:W-:Y:S01]  /*13d0*/  BPT.TRAP 0x1 ;  /* 0x000000040000795c */ /* 0x000fe20000300000 */
.L_x_14:
[----:B-1----:R-:W-:Y:S02]  /*13e0*/  IMAD.U32 R3, RZ, RZ, UR39 ;  /* 0x00000027ff037e24 */ /* 0x002fe4000f8e00ff */
[----:B------:R-:W-:-:S03]  /*13f0*/  IMAD.U32 R0, RZ, RZ, UR38 ;  /* 0x00000026ff007e24 */ /* 0x000fc6000f8e00ff */
[----:B------:R-:W-:Y:S02]  /*1400*/  LEA R3, R3, UR46, 0x3 ;  /* 0x0000002e03037c11 */ /* 0x000fe4000f8e18ff */
[----:B------:R-:W-:-:S04]  /*1410*/  SHF.L.U32 R0, R0, 0x1f, RZ ;  /* 0x0000001f00007819 */ /* 0x000fc800000006ff */
[----:B------:R0:W1:Y:S01]  /*1420*/  SYNCS.PHASECHK.TRANS64.TRYWAIT P1, [R3+URZ], R0 ;  /* 0x00000000030075a7 */ /* 0x000062000802017f */
[----:B------:R-:W-:Y:S05]  /*1430*/  @!P0 BRA `(.L_x_15) ;  /* 0x0000000000048947 */ /* 0x000fea0003800000 */
[----:B------:R-:W-:Y:S01]  /*1440*/  BPT.TRAP 0x1 ;  /* 0x000000040000795c */ /* 0x000fe20000300000 */
.L_x_15:
[----:B-1----:R-:W-:Y:S05]  /*1450*/  @P1 BRA `(.L_x_16) ;  /* 0x0000000000081947 */ /* 0x002fea0003800000 */
[----:B------:R-:W1:Y:S02]  /*1460*/  SYNCS.PHASECHK.TRANS64.TRYWAIT P1, [R3+URZ], R0 ;  /* 0x00000000030075a7 */ /* 0x000e64000802017f */
[----:B-1----:R-:W-:Y:S05]  /*1470*/  @!P1 BRA `(.L_x_17) ;  /* 0x0000016400049947 */ /* 0x002fea0003800000 */
.L_x_16:
[----:B------:R-:W-:-:S04]  /*1480*/  UISETP.LT.AND UP0, UPT, UR44, 0x1, UPT ;  /* 0x000000012c00788c */ /* 0x000fc8000bf01270 */
[----:B------:R-:W-:-:S04]  /*1490*/  USEL UR4, UR44, 0x1, UP0 ;  /* 0x000000012c047887 */ /* 0x000fc80008000000 */
[----:B------:R-:W-:-:S06]  /*14a0*/  UIADD3 UR4, UR44, -UR4, URZ ;  /* 0x800000042c047290 */ /* 0x000fcc000fffe03f */
[----:B01----:R-:W-:Y:S02]  /*14b0*/  IMAD.U32 R0, RZ, RZ, UR4 ;  /* 0x00000004ff007e24 */ /* 0x003fe4000f8e00ff */
[----:B------:R-:W-:Y:S01]  /*14c0*/  IMAD.U32 R3, RZ, RZ, UR4 ;  /* 0x00000004ff037e24 */ /* 0x000fe2000f8e00ff */
[----:B------:R-:W-:Y:S05]  /*14d0*/  WARPSYNC.ALL ;  /* 0x0000000000007948 */ /* 0x000fea0003800000 */
[----:B------:R-:W-:Y:S01]  /*14e0*/  ISETP.GE.AND P1, PT, R0, 0x1, PT ;  /* 0x000000010000780c */ /* 0x000fe20003f26270 */
[----:B------:R-:W-:Y:S01]  /*14f0*/  UIADD3 UR46, UR46, 0x1c180, URZ ;  /* 0x0001c1802e2e7890 */ /* 0x000fe2000fffe03f */
[----:B------:R-:W-:Y:S01]  /*1500*/  WARPGROUP.ARRIVE ;  /* 0x00000000000079c5 */ /* 0x000fe20000000000 */
[----:B------:R-:W-:-:S02]  /*1510*/  ULOP3.LUT UR8, UR47, 0x10000, URZ, 0xfc, !UPT ;  /* 0x000100002f087892 */ /* 0x000fc4000f8efc3f */
[----:B------:R-:W-:Y:S02]  /*1520*/  USHF.R.U32.HI UR46, URZ, 0x4, UR46 ;  /* 0x000000043f2e7899 */ /* 0x000fe4000801162e */
[----:B------:R-:W-:Y:S02]  /*1530*/  ULEA UR10, UR39, UR8, 0xa ;  /* 0x00000008270a7291 */ /* 0x000fe4000f8e503f */
[----:B------:R-:W-:Y:S01]  /*1540*/  ULOP3.LUT UR9, UR46, 0x3fff, URZ, 0xc0, !UPT ;  /* 0x00003fff2e097892 */ /* 0x000fe2000f8ec03f */
[----:B------:R-:W-:Y:S01]  /*1550*/  UMOV UR5, 0x80000020 ;  /* 0x8000002000057882 */ /* 0x000fe20000000000 */
[----:B------:R-:W-:Y:S02]  /*1560*/  UMOV UR7, 0x80000020 ;  /* 0x8000002000077882 */ /* 0x000fe40000000000 */
[----:B------:R-:W-:Y:S01]  /*1570*/  ULOP3.LUT UR9, UR9, 0x10000, URZ, 0xfc, !UPT ;  /* 0x0001000009097892 */ /* 0x000fe2000f8efc3f */
[----:B------:R-:W-:-:S03]  /*1580*/  UMOV UR4, UR10 ;  /* 0x0000000a00047c82 */ /* 0x000fc60008000000 */
[----:B------:R-:W-:-:S07]  /*1590*/  ULEA UR11, UR39, UR9, 0xa ;  /* 0x00000009270b7291 */ /* 0x000fce000f8e503f */
[----:B------:R-:W-:Y:S02]  /*15a0*/  UMOV UR6, UR11 ;  /* 0x0000000b00067c82 */ /* 0x000fe40008000000 */
[----:B------:R-:W-:Y:S01]  /*15b0*/  HGMMA.64x256x16.F32 R24, gdesc[UR4], RZ, !UPT, gsb0 ;  /* 0x03e00000041879f0 */ /* 0x000fe2000c0008ff */
[----:B------:R-:W-:Y:S01]  /*15c0*/  UIADD3 UR4, UR10, 0x200, URZ ;  /* 0x000002000a047890 */ /* 0x000fe2000fffe03f */
[----:B------:R-:W-:Y:S01]  /*15d0*/  UMOV UR5, 0x80000020 ;  /* 0x8000002000057882 */ /* 0x000fe20000000000 */
[----:B------:R-:W-:Y:S02]  /*15e0*/  WARPGROUP.DEPBAR.LE gsb0, 0x0 ;  /* 0x00008000000079c5 */ /* 0x000fe40000010000 */
[----:B------:R-:W-:Y:S01]  /*15f0*/  STL.64 [R1], R24 ;  /* 0x0000001801007387 */ /* 0x000fe20000100a00 */
[----:B------:R-:W-:Y:S01]  /*1600*/  IMAD.MOV.U32 R235, RZ, RZ, R49 ;  /* 0x000000ffffeb7224 */ /* 0x000fe200078e0031 */
[----:B------:R-:W-:Y:S01]  /*1610*/  MOV R234, R50 ;  /* 0x0000003200ea7202 */ /* 0x000fe20000000f00 */
[----:B------:R-:W-:Y:S01]  /*1620*/  IMAD.MOV.U32 R233, RZ, RZ, R51 ;  /* 0x000000ffffe97224 */ /* 0x000fe200078e0033 */
[----:B------:R-:W-:Y:S01]  /*1630*/  STL.64 [R1+0x8], R26 ;  /* 0x0000081a01007387 */ /* 0x000fe20000100a00 */
        /* <DEDUP_REMOVED lines=53> */
[----:B------:R0:W-:Y:S01]  /*1990*/  STL [R1+0x60], R48 ;  /* 0x0000603001007387 */ /* 0x0001e20000100800 */
[----:B------:R-:W-:-:S02]  /*19a0*/  IMAD.MOV.U32 R168, RZ, RZ, R84 ;  /* 0x000000ffffa87224 */ /* 0x000fc400078e0054 */
[----:B------:R-:W-:Y:S01]  /*19b0*/  IMAD.MOV.U32 R169, RZ, RZ, R85 ;  /* 0x000000ffffa97224 */ /* 0x000fe200078e0055 */
[----:B------:R-:W-:Y:S01]  /*19c0*/  STL [R1+0x2b8], R160 ;  /* 0x0002b8a001007387 */ /* 0x000fe20000100800 */
[----:B------:R-:W-:Y:S02]  /*19d0*/  IMAD.MOV.U32 R171, RZ, RZ, R87 ;  /* 0x000000ffffab7224 */ /* 0x000fe400078e0057 */
[----:B------:R-:W-:Y:S02]  /*19e0*/  IMAD.MOV.U32 R172, RZ, RZ, R88 ;  /* 0x000000ffffac7224 */ /* 0x000fe400078e0058 */
[----:B------:R-:W-:Y:S02]  /*19f0*/  IMAD.MOV.U32 R173, RZ, RZ, R89 ;  /* 0x000000ffffad7224 */ /* 0x000fe400078e0059 */
[----:B------:R-:W-:Y:S02]  /*1a00*/  IMAD.MOV.U32 R174, RZ, RZ, R90 ;  /* 0x000000ffffae7224 */ /* 0x000fe400078e005a */
[----:B------:R-:W-:-:S02]  /*1a10*/  IMAD.MOV.U32 R175, RZ, RZ, R91 ;  /* 0x000000ffffaf7224 */ /* 0x000fc400078e005b */
[----:B------:R-:W-:Y:S02]  /*1a20*/  IMAD.MOV.U32 R177, RZ, RZ, R93 ;  /* 0x000000ffffb17224 */ /* 0x000fe400078e005d */
        /* <DEDUP_REMOVED lines=37> */
[----:B---3--:R-:W-:Y:S02]  /*1c80*/  IMAD.MOV.U32 R17, RZ, RZ, R138 ;  /* 0x000000ffff117224 */ /* 0x008fe400078e008a */
        /* <DEDUP_REMOVED lines=8> */
[----:B--2---:R-:W-:-:S02]  /*1d10*/  IMAD.MOV.U32 R5, RZ, RZ, R149 ;  /* 0x000000ffff057224 */ /* 0x004fc400078e0095 */
[----:B------:R-:W-:Y:S02]  /*1d20*/  IMAD.MOV.U32 R4, RZ, RZ, R150 ;  /* 0x000000ffff047224 */ /* 0x000fe400078e0096 */
[----:B------:R-:W-:Y:S02]  /*1d30*/  IMAD.MOV.U32 R0, RZ, RZ, R151 ;  /* 0x000000ffff007224 */ /* 0x000fe400078e0097 */
[----:B0-----:R-:W-:-:S06]  /*1d40*/  WARPGROUP.ARRIVE ;  /* 0x00000000000079c5 */ /* 0x001fcc0000000000 */
[----:B------:R-:W-:Y:S03]  /*1d50*/  HGMMA.64x256x16.F32 R24, gdesc[UR4], RZ, !UPT, gsb0 ;  /* 0x03e00000041879f0 */ /* 0x000fe6000c0008ff */
[----:B------:R-:W-:Y:S02]  /*1d60*/  WARPGROUP.DEPBAR.LE gsb0, 0x0 ;  /* 0x00008000000079c5 */ /* 0x000fe40000010000 */
[----:B------:R-:W-:Y:S04]  /*1d70*/  STL.64 [R1+0x2b0], R150 ;  /* 0x0002b09601007387 */ /* 0x000fe80000100a00 */
        /* <DEDUP_REMOVED lines=20> */
[----:B------:R0:W-:Y:S04]  /*1ec0*/  STL.64 [R1+0x208], R108 ;  /* 0x0002086c01007387 */ /* 0x0001e80000100a00 */
[----:B0-----:R-:W2:Y:S04]  /*1ed0*/  LDL.LU R108, [R1] ;  /* 0x00000000016c7983 */ /* 0x001ea80000300800 */
[----:B------:R-:W2:Y:S04]  /*1ee0*/  LDL.LU R109, [R1+0x4] ;  /* 0x00000400016d7983 */ /* 0x000ea80000300800 */
        /* <DEDUP_REMOVED lines=22> */
[----:B------:R-:W2:Y:S01]  /*2050*/  LDL.LU R132, [R1+0x60] ;  /* 0x0000600001847983 */ /* 0x000ea20000300800 */
        /* <DEDUP_REMOVED lines=10> */
[----:B------:R-:W-:Y:S01]  /*2100*/  UIADD3 UR4, UR10, 0x2, URZ ;  /* 0x000000020a047890 */ /* 0x000fe2000fffe03f */
[----:B------:R-:W-:Y:S01]  /*2110*/  IMAD.MOV.U32 R140, RZ, RZ, R228 ;  /* 0x000000ffff8c7224 */ /* 0x000fe200078e00e4 */
[----:B------:R-:W-:Y:S01]  /*2120*/  UIADD3 UR6, UR11, 0x2, URZ ;  /* 0x000000020b067890 */ /* 0x000fe2000fffe03f */
[----:B------:R-:W-:Y:S01]  /*2130*/  IMAD.MOV.U32 R141, RZ, RZ, R227 ;  /* 0x000000ffff8d7224 */ /* 0x000fe200078e00e3 */
[----:B------:R-:W-:Y:S01]  /*2140*/  UMOV UR5, 0x80000020 ;  /* 0x8000002000057882 */ /* 0x000fe20000000000 */
[----:B------:R-:W-:Y:S01]  /*2150*/  IMAD.MOV.U32 R142, RZ, RZ, R226 ;  /* 0x000000ffff8e7224 */ /* 0x000fe200078e00e2 */
[----:B------:R-:W-:Y:S01]  /*2160*/  MOV R226, R12 ;  /* 0x0000000c00e27202 */ /* 0x000fe20000000f00 */
[----:B------:R-:W-:Y:S01]  /*2170*/  IMAD.MOV.U32 R143, RZ, RZ, R225 ;  /* 0x000000ffff8f7224 */ /* 0x000fe200078e00e1 */
[----:B------:R-:W-:Y:S01]  /*2180*/  UMOV UR7, 0x80000020 ;  /* 0x8000002000077882 */ /* 0x000fe20000000000 */
[----:B------:R-:W-:-:S02]  /*2190*/  IMAD.MOV.U32 R144, RZ, RZ, R224 ;  /* 0x000000ffff907224 */ /* 0x000fc400078e00e0 */
[----:B------:R-:W-:Y:S02]  /*21a0*/  IMAD.MOV.U32 R146, RZ, RZ, R222 ;  /* 0x000000ffff927224 */ /* 0x000fe400078e00de */
[----:B------:R-:W-:Y:S02]  /*21b0*/  IMAD.MOV.U32 R147, RZ, RZ, R221 ;  /* 0x000000ffff937224 */ /* 0x000fe400078e00dd */
[----:B------:R-:W-:Y:S01]  /*21c0*/  IMAD.MOV.U32 R148, RZ, RZ, R220 ;  /* 0x000000ffff947224 */ /* 0x000fe200078e00dc */
[----:B------:R-:W-:Y:S01]  /*21d0*/  MOV R220, R19 ;  /* 0x0000001300dc7202 */ /* 0x000fe20000000f00 */
        /* <DEDUP_REMOVED lines=19> */
[----:B------:R-:W-:-:S06]  /*2310*/  IMAD.MOV.U32 R235, RZ, RZ, R0 ;  /* 0x000000ffffeb7224 */ /* 0x000fcc00078e0000 */
[----:B--2---:R-:W-:-:S06]  /*2320*/  WARPGROUP.ARRIVE ;  /* 0x00000000000079c5 */ /* 0x004fcc0000000000 */
[----:B------:R-:W-:Y:S03]  /*2330*/  HGMMA.64x256x16.F32 R108, gdesc[UR4], R108, gsb0 ;  /* 0x03e00000046c79f0 */ /* 0x000fe6000800086c */
[----:B------:R-:W-:Y:S02]  /*2340*/  WARPGROUP.DEPBAR.LE gsb0, 0x0 ;  /* 0x00008000000079c5 */ /* 0x000fe40000010000 */
[----:B------:R-:W-:Y:S04]  /*2350*/  STL.64 [R1], R108 ;  /* 0x0000006c01007387 */ /* 0x000fe80000100a00 */
        /* <DEDUP_REMOVED lines=63> */
[----:B0-----:R1:W5:Y:S04]  /*2750*/  LDL.LU R160, [R1+0x2b8] ;  /* 0x0002b80001a07983 */ /* 0x0013680000300800 */
[----:B------:R-:W2:Y:S04]  /*2760*/  LDL.LU.64 R150, [R1+0x2b0] ;  /* 0x0002b00001967983 */ /* 0x000ea80000300a00 */
        /* <DEDUP_REMOVED lines=20> */
[----:B------:R-:W2:Y:S01]  /*28b0*/  LDL.LU.64 R108, [R1+0x208] ;  /* 0x00020800016c7983 */ /* 0x000ea20000300a00 */
[----:B------:R-:W-:Y:S01]  /*28c0*/  UIADD3 UR4, UR10, 0x202, URZ ;  /* 0x000002020a047890 */ /* 0x000fe2000fffe03f */
[----:B------:R-:W-:Y:S01]  /*28d0*/  UMOV UR5, 0x80000020 ;  /* 0x8000002000057882 */ /* 0x000fe20000000000 */
[----:B--2---:R-:W-:-:S07]  /*28e0*/  WARPGROUP.ARRIVE ;  /* 0x00000000000079c5 */ /* 0x004fce0000000000 */
[----:B------:R-:W-:Y:S03]  /*28f0*/  HGMMA.64x256x16.F32 R24, gdesc[UR4], R24, gsb0 ;  /* 0x03e00000041879f0 */ /* 0x000fe60008000818 */
[----:B------:R-:W-:Y:S02]  /*2900*/  WARPGROUP.DEPBAR.LE gsb0, 0x0 ;  /* 0x00008000000079c5 */ /* 0x000fe40000010000 */
[----:B-1----:R-:W-:Y:S05]  /*2910*/  @!P1 BRA `(.L_x_18) ;  /* 0x0000002000909947 */ /* 0x002fea0003800000 */
[----:B------:R-:W-:Y:S02]  /*2920*/  UIADD3 UR4, UR39, 0x1, URZ ;  /* 0x0000000127047890 */ /* 0x000fe4000fffe03f */
[----:B------:R-:W-:Y:S02]  /*2930*/  UMOV UR11, UR39 ;  /* 0x00000027000b7c82 */ /* 0x000fe40008000000 */
[----:B------:R-:W-:-:S04]  /*2940*/  UISETP.NE.AND UP0, UPT, UR4, 0x7, UPT ;  /* 0x000000070400788c */ /* 0x000fc8000bf05270 */
[----:B------:R-:W-:Y:S02]  /*2950*/  USEL UR5, URZ, 0x1, UP0 ;  /* 0x000000013f057887 */ /* 0x000fe40008000000 */
[----:B------:R-:W-:Y:S02]  /*2960*/  USEL UR10, UR4, URZ, UP0 ;  /* 0x0000003f040a7287 */ /* 0x000fe40008000000 */
[----:B------:R-:W-:-:S06]  /*2970*/  ULOP3.LUT UR5, UR38, UR5, URZ, 0x3c, !UPT ;  /* 0x0000000526057292 */ /* 0x000fcc000f8e3c3f */
[----:B------:R-:W-:-:S07]  /*2980*/  IMAD.U32 R0, RZ, RZ, UR5 ;  /* 0x00000005ff007e24 */ /* 0x000fce000f8e00ff */
.L_x_25:
[----:B------:R-:W-:Y:S05]  /*2990*/  @!P0 BRA `(.L_x_19) ;  /* 0x0000000000048947 */ /* 0x000fea0003800000 */
[----:B------:R-:W-:Y:S01]  /*29a0*/  BPT.TRAP 0x1 ;  /* 0x000000040000795c */ /* 0x000fe20000300000 */
.L_x_19:
[----:B------:R-:W0:Y:S01]  /*29b0*/  S2UR UR5, SR_CgaCtaId ;  /* 0x00000000000579c3 */ /* 0x000e220000008800 */
[----:B------:R-:W-:Y:S01]  /*29c0*/  UMOV UR4, 0x400 ;  /* 0x0000040000047882 */ /* 0x000fe20000000000 */
[----:B------:R-:W-:Y:S01]  /*29d0*/  SHF.L.U32 R4, R0, 0x1f, RZ ;  /* 0x0000001f00047819 */ /* 0x000fe200000006ff */
[----:B0-----:R-:W-:-:S04]  /*29e0*/  ULEA UR14, UR5, UR4, 0x18 ;  /* 0x00000004050e7291 */ /* 0x001fc8000f8ec03f */
[----:B------:R-:W-:-:S09]  /*29f0*/  ULEA UR4, UR10, UR14, 0x3 ;  /* 0x0000000e0a047291 */ /* 0x000fd2000f8e183f */
[----:B------:R0:W1:Y:S01]  /*2a00*/  SYNCS.PHASECHK.TRANS64.TRYWAIT P1, [UR4], R4 ;  /* 0x00000004ff0075a7 */ /* 0x0000620008020144 */
[----:B------:R-:W-:Y:S05]  /*2a10*/  @!P0 BRA `(.L_x_20) ;  /* 0x0000000000048947 */ /* 0x000fea0003800000 */
[----:B------:R-:W-:Y:S01]  /*2a20*/  BPT.TRAP 0x1 ;  /* 0x000000040000795c */ /* 0x000fe20000300000 */
.L_x_20:
[----:B-1----:R-:W-:Y:S05]  /*2a30*/  @P1 BRA `(.L_x_21) ;  /* 0x0000000000081947 */ /* 0x002fea0003800000 */
[----:B------:R-:W1:Y:S02]  /*2a40*/  SYNCS.PHASECHK.TRANS64.TRYWAIT P1, [UR4], R4 ;  /* 0x00000004ff0075a7 */ /* 0x000e640008020144 */
[----:B-1----:R-:W-:Y:S05]  /*2a50*/  @!P1 BRA `(.L_x_22) ;  /* 0x0000014c00a09947 */ /* 0x002fea0003800000 */
.L_x_21:
        /* <DEDUP_REMOVED lines=64> */
[----:B--2---:R-:W2:Y:S04]  /*2e60*/  LDL.LU.64 R24, [R1] ;  /* 0x0000000001187983 */ /* 0x004ea80000300a00 */
        /* <DEDUP_REMOVED lines=63> */
[----:B------:R-:W-:-:S02]  /*3260*/  ULEA UR12, UR10, UR8, 0xa ;  /* 0x000000080a0c7291 */ /* 0x000fc4000f8e503f */
[----:B------:R-:W-:Y:S01]  /*3270*/  ULEA UR13, UR10, UR9, 0xa ;  /* 0x000000090a0d7291 */ /* 0x000fe2000f8e503f */
[----:B------:R-:W-:Y:S01]  /*3280*/  UMOV UR5, 0x80000020 ;  /* 0x8000002000057882 */ /* 0x000fe20000000000 */
[----:B------:R-:W-:-:S03]  /*3290*/  UMOV UR7, 0x80000020 ;  /* 0x8000002000077882 */ /* 0x000fc60000000000 */
[----:B------:R-:W-:Y:S02]  /*32a0*/  UMOV UR4, UR12 ;  /* 0x0000000c00047c82 */ /* 0x000fe40008000000 */
[----:B------:R-:W-:Y:S01]  /*32b0*/  UMOV UR6, UR13 ;  /* 0x0000000d00067c82 */ /* 0x000fe20008000000 */
[----:B--2---:R-:W-:-:S06]  /*32c0*/  WARPGROUP.ARRIVE ;  /* 0x00000000000079c5 */ /* 0x004fcc0000000000 */
[----:B------:R-:W-:Y:S03]  /*32d0*/  HGMMA.64x256x16.F32 R24, gdesc[UR4], R24, gsb0 ;  /* 0x03e00000041879f0 */ /* 0x000fe60008000818 */
[----:B------:R-:W-:Y:S02]  /*32e0*/  WARPGROUP.DEPBAR.LE gsb0, 0x0 ;  /* 0x00008000000079c5 */ /* 0x000fe40000010000 */
[----:B------:R-:W-:Y:S01]  /*32f0*/  STL.64 [R1], R24 ;  /* 0x0000001801007387 */ /* 0x000fe20000100a00 */
[----:B-1----:R-:W-:Y:S01]  /*3300*/  IMAD.MOV.U32 R5, RZ, RZ, R150 ;  /* 0x000000ffff057224 */ /* 0x002fe200078e0096 */
[----:B------:R-:W-:Y:S01]  /*3310*/  MOV R8, R147 ;  /* 0x0000009300087202 */ /* 0x000fe20000000f00 */
[----:B0-----:R-:W-:Y:S01]  /*3320*/  IMAD.MOV.U32 R4, RZ, RZ, R151 ;  /* 0x000000ffff047224 */ /* 0x001fe200078e0097 */
        /* <DEDUP_REMOVED lines=44> */
[----:B------:R0:W-:Y:S01]  /*35f0*/  STL.64 [R1+0x60], R48 ;  /* 0x0000603001007387 */ /* 0x0001e20000100a00 */
[----:B------:R-:W-:Y:S01]  /*3600*/  IMAD.MOV.U32 R206, RZ, RZ, R122 ;  /* 0x000000ffffce7224 */ /* 0x000fe200078e007a */
[----:B------:R-:W-:Y:S01]  /*3610*/  MOV R159, R75 ;  /* 0x0000004b009f7202 */ /* 0x000fe20000000f00 */
[----:B------:R-:W-:Y:S01]  /*3620*/  IMAD.MOV.U32 R204, RZ, RZ, R120 ;  /* 0x000000ffffcc7224 */ /* 0x000fe200078e0078 */
[----:B------:R-:W2:Y:S01]  /*3630*/  LDL.LU.64 R150, [R1+0x4b8] ;  /* 0x0004b80001967983 */ /* 0x000ea20000300a00 */
        /* <DEDUP_REMOVED lines=16> */
[----:B------:R-:W-:-:S02]  /*3740*/  IMAD.MOV.U32 R194, RZ, RZ, R110 ;  /* 0x000000ffffc27224 */ /* 0x000fc400078e006e */
[----:B------:R-:W-:Y:S01]  /*3750*/  IMAD.MOV.U32 R192, RZ, RZ, R108 ;  /* 0x000000ffffc07224 */ /* 0x000fe200078e006c */
[----:B------:R-:W2:Y:S01]  /*3760*/  LDL.LU.64 R140, [R1+0x490] ;  /* 0x00049000018c7983 */ /* 0x000ea20000300a00 */
[----:B------:R-:W-:Y:S02]  /*3770*/  IMAD.MOV.U32 R193, RZ, RZ, R109 ;  /* 0x000000ffffc17224 */ /* 0x000fe400078e006d */
[----:B------:R-:W-:Y:S01]  /*3780*/  IMAD.MOV.U32 R190, RZ, RZ, R106 ;  /* 0x000000ffffbe7224 */ /* 0x000fe200078e006a */
[----:B------:R-:W2:Y:S01]  /*3790*/  LDL.LU.64 R138, [R1+0x488] ;  /* 0x00048800018a7983 */ /* 0x000ea20000300a00 */
[----:B------:R-:W-:Y:S02]  /*37a0*/  IMAD.MOV.U32 R191, RZ, RZ, R107 ;  /* 0x000000ffffbf7224 */ /* 0x000fe400078e006b */
        /* <DEDUP_REMOVED lines=68> */
[----:B------:R-:W-:-:S03]  /*3bf0*/  IMAD.MOV.U32 R235, RZ, RZ, R50 ;  /* 0x000000ffffeb7224 */ /* 0x000fc600078e0032 */
        /* <DEDUP_REMOVED lines=21> */
[----:B0-----:R-:W2:Y:S04]  /*3d50*/  LDL.LU.64 R48, [R1+0x320] ;  /* 0x0003200001307983 */ /* 0x001ea80000300a00 */
        /* <DEDUP_REMOVED lines=13> */
[----:B------:R-:W-:-:S02]  /*3e30*/  UMOV UR5, 0x80000020 ;  /* 0x8000002000057882 */ /* 0x000fc40000000000 */
[----:B-----5:R-:W-:Y:S01]  /*3e40*/  STL [R1+0x2b8], R160 ;  /* 0x0002b8a001007387 */ /* 0x020fe20000100800 */
[----:B--2---:R-:W-:-:S06]  /*3e50*/  WARPGROUP.ARRIVE ;  /* 0x00000000000079c5 */ /* 0x004fcc0000000000 */
[----:B------:R-:W-:Y:S03]  /*3e60*/  HGMMA.64x256x16.F32 R24, gdesc[UR4], R24, gsb0 ;  /* 0x03e00000041879f0 */ /* 0x000fe60008000818 */
        /* <DEDUP_REMOVED lines=57> */
[----:B------:R-:W-:-:S02]  /*4200*/  IMAD.MOV.U32 R139, RZ, RZ, R230 ;  /* 0x000000ffff8b7224 */ /* 0x000fc400078e00e6 */
[----:B------:R-:W-:Y:S01]  /*4210*/  IMAD.MOV.U32 R140, RZ, RZ, R229 ;  /* 0x000000ffff8c7224 */ /* 0x000fe200078e00e5 */
[----:B------:R-:W-:Y:S01]  /*4220*/  MOV R229, R10 ;  /* 0x0000000a00e57202 */ /* 0x000fe20000000f00 */
[----:B------:R-:W-:Y:S02]  /*4230*/  IMAD.MOV.U32 R142, RZ, RZ, R227 ;  /* 0x000000ffff8e7224 */ /* 0x000fe400078e00e3 */
[----:B------:R-:W-:Y:S02]  /*4240*/  IMAD.MOV.U32 R143, RZ, RZ, R226 ;  /* 0x000000ffff8f7224 */ /* 0x000fe400078e00e2 */
[----:B------:R-:W-:Y:S02]  /*4250*/  IMAD.MOV.U32 R144, RZ, RZ, R225 ;  /* 0x000000ffff907224 */ /* 0x000fe400078e00e1 */
[----:B------:R-:W-:Y:S02]  /*4260*/  IMAD.MOV.U32 R145, RZ, RZ, R224 ;  /* 0x000000ffff917224 */ /* 0x000fe400078e00e0 */
[----:B------:R-:W-:Y:S01]  /*4270*/  IMAD.MOV.U32 R146, RZ, RZ, R223 ;  /* 0x000000ffff927224 */ /* 0x000fe200078e00df */
[----:B------:R-:W-:Y:S01]  /*4280*/  MOV R223, R17 ;  /* 0x0000001100df7202 */ /* 0x000fe20000000f00 */
[----:B------:R-:W-:-:S02]  /*4290*/  IMAD.MOV.U32 R148, RZ, RZ, R221 ;  /* 0x000000ffff947224 */ /* 0x000fc400078e00dd */
[----:B------:R-:W-:Y:S02]  /*42a0*/  IMAD.MOV.U32 R149, RZ, RZ, R220 ;  /* 0x000000ffff957224 */ /* 0x000fe400078e00dc */
[----:B------:R-:W-:Y:S02]  /*42b0*/  IMAD.MOV.U32 R150, RZ, RZ, R219 ;  /* 0x000000ffff967224 */ /* 0x000fe400078e00db */
[----:B------:R-:W-:Y:S02]  /*42c0*/  IMAD.MOV.U32 R151, RZ, RZ, R218 ;  /* 0x000000ffff977224 */ /* 0x000fe400078e00da */
[----:B------:R-:W-:Y:S01]  /*42d0*/  IMAD.MOV.U32 R160, RZ, RZ, R217 ;  /* 0x000000ffffa07224 */ /* 0x000fe200078e00d9 */
[----:B------:R-:W-:Y:S01]  /*42e0*/  MOV R217, R23 ;  /* 0x0000001700d97202 */ /* 0x000fe20000000f00 */
        /* <DEDUP_REMOVED lines=14> */
[----:B------:R-:W-:Y:S01]  /*43d0*/  IMAD.MOV.U32 R234, RZ, RZ, R5 ;  /* 0x000000ffffea7224 */ /* 0x000fe200078e0005 */
[----:B------:R-:W-:Y:S02]  /*43e0*/  UIADD3 UR4, UR12, 0x2, URZ ;  /* 0x000000020c047890 */ /* 0x000fe4000fffe03f */
[----:B------:R-:W-:Y:S01]  /*43f0*/  UIADD3 UR6, UR13, 0x2, URZ ;  /* 0x000000020d067890 */ /* 0x000fe2000fffe03f */
[----:B------:R-:W-:Y:S01]  /*4400*/  UMOV UR5, 0x80000020 ;  /* 0x8000002000057882 */ /* 0x000fe20000000000 */
[----:B------:R-:W-:Y:S01]  /*4410*/  UMOV UR7, 0x80000020 ;  /* 0x8000002000077882 */ /* 0x000fe20000000000 */
        /* <DEDUP_REMOVED lines=96> */
[----:B------:R-:W-:Y:S01]  /*4a20*/  BPT.TRAP 0x1 ;  /* 0x000000040000795c */ /* 0x000fe20000300000 */
.L_x_23:
[----:B------:R-:W-:Y:S02]  /*4a30*/  UISETP.GT.U32.AND UP0, UPT, UR40, 0x1, UPT ;  /* 0x000000012800788c */ /* 0x000fe4000bf04070 */
[----:B------:R-:W-:-:S04]  /*4a40*/  ULEA UR4, UR11, UR14, 0x3 ;  /* 0x0000000e0b047291 */ /* 0x000fc8000f8e183f */
[----:B------:R-:W-:Y:S01]  /*4a50*/  UIADD3 UR4, UR4, 0x38, URZ ;  /* 0x0000003804047890 */ /* 0x000fe2000fffe03f */
[----:B------:R-:W-:-:S03]  /*4a60*/  PLOP3.LUT P1, PT, PT, PT, UP0, 0x80, 0x0 ;  /* 0x000000000000781c */ /* 0x000fc60003f2f008 */
[----:B------:R-:W-:-:S09]  /*4a70*/  UPRMT UR4, URZ, 0x654, UR4 ;  /* 0x000006543f047896 */ /* 0x000fd20008000004 */
[----:B------:R-:W-:Y:S01]  /*4a80*/  SYNCS.ARRIVE.TRANS64.RED.A1T0 RZ, [UR4], RZ ;  /* 0x000000ffffff79a7 */ /* 0x000fe20008100404 */
[----:B------:R-:W-:Y:S05]  /*4a90*/  @P1 BRA `(.L_x_24) ;  /* 0x0000000000041947 */ /* 0x000fea0003800000 */
[----:B------:R-:W-:Y:S01]  /*4aa0*/  BPT.TRAP 0x1 ;  /* 0x000000040000795c */ /* 0x000fe20000300000 */
.L_x_24:
[----:B------:R-:W-:Y:S01]  /*4ab0*/  UIADD3 UR10, UR10, 0x1, URZ ;  /* 0x000000010a0a7890 */ /* 0x000fe2000fffe03f */
[C---:B------:R-:W-:Y:S01]  /*4ac0*/  ISETP.GT.AND P1, PT, R3.reuse, 0x1, PT ;  /* 0x000000010300780c */ /* 0x040fe20003f24270 */
[----:B------:R-:W-:Y:S01]  /*4ad0*/  UIADD3 UR11, UR11, 0x1, URZ ;  /* 0x000000010b0b7890 */ /* 0x000fe2000fffe03f */
[----:B------:R-:W-:Y:S01]  /*4ae0*/  VIADD R3, R3, 0xffffffff ;  /* 0xffffffff03037836 */ /* 0x000fe20000000000 */
[----:B------:R-:W-:Y:S02]  /*4af0*/  UISETP.NE.AND UP0, UPT, UR10, 0x7, UPT ;  /* 0x000000070a00788c */ /* 0x000fe4000bf05270 */
[----:B------:R-:W-:Y:S02]  /*4b00*/  UISETP.NE.AND UP1, UPT, UR11, 0x7, UPT ;  /* 0x000000070b00788c */ /* 0x000fe4000bf25270 */
[----:B------:R-:W-:Y:S02]  /*4b10*/  USEL UR4, URZ, 0x1, UP0 ;  /* 0x000000013f047887 */ /* 0x000fe40008000000 */
[----:B------:R-:W-:-:S02]  /*4b20*/  USEL UR10, UR10, URZ, UP0 ;  /* 0x0000003f0a0a7287 */ /* 0x000fc40008000000 */
[----:B------:R-:W-:Y:S02]  /*4b30*/  USEL UR11, UR11, URZ, UP1 ;  /* 0x0000003f0b0b7287 */ /* 0x000fe40008800000 */
[----:B------:R-:W-:Y:S01]  /*4b40*/  LOP3.LUT R0, R0, UR4, RZ, 0x3c, !PT ;  /* 0x0000000400007c12 */ /* 0x000fe2000f8e3cff */
[----:B------:R-:W-:Y:S09]  /*4b50*/  @P1 BRA `(.L_x_25) ;  /* 0xffffffdc008c1947 */ /* 0x000ff2000383ffff */
.L_x_18:
[----:B------:R-:W0:Y:S02]  /*4b60*/  LDC R0, c[0x0][0x28c] ;  /* 0x0000a300ff007b82 */ /* 0x000e240000000800 */
[----:B0-----:R-:W-:-:S13]  /*4b70*/  ISETP.GE.AND P1, PT, R0, 0x1, PT ;  /* 0x000000010000780c */ /* 0x001fda0003f26270 */
[----:B------:R-:W-:Y:S05]  /*4b80*/  @!P1 BRA `(.L_x_26) ;  /* 0x0000000000549947 */ /* 0x000fea0003800000 */
[----:B------:R-:W-:Y:S05]  /*4b90*/  @!P0 BRA `(.L_x_27) ;  /* 0x0000000000048947 */ /* 0x000fea0003800000 */
[----:B------:R-:W-:Y:S01]  /*4ba0*/  BPT.TRAP 0x1 ;  /* 0x000000040000795c */ /* 0x000fe20000300000 */
.L_x_27:
[----:B------:R-:W-:Y:S01]  /*4bb0*/  UISETP.LT.AND UP0, UPT, UR44, 0x1, UPT ;  /* 0x000000012c00788c */ /* 0x000fe2000bf01270 */
[----:B------:R-:W0:Y:S03]  /*4bc0*/  S2UR UR7, SR_CgaCtaId ;  /* 0x00000000000779c3 */ /* 0x000e260000008800 */
[----:B------:R-:W-:Y:S02]  /*4bd0*/  USEL UR6, UR44, 0x1, UP0 ;  /* 0x000000012c067887 */ /* 0x000fe40008000000 */
[----:B------:R-:W-:Y:S02]  /*4be0*/  UISETP.GT.U32.AND UP0, UPT, UR40, 0x1, UPT ;  /* 0x000000012800788c */ /* 0x000fe4000bf04070 */
[----:B------:R-:W-:-:S04]  /*4bf0*/  UIADD3 UR6, UR39, UR44, -UR6 ;  /* 0x0000002c27067290 */ /* 0x000fc8000fffe806 */
[----:B------:R-:W-:Y:S01]  /*4c00*/  UIMAD.WIDE.U32 UR4, UR6, 0x24924925, URZ ;  /* 0x24924925060478a5 */ /* 0x000fe2000f8e003f */
[----:B------:R-:W-:-:S03]  /*4c10*/  PLOP3.LUT P0, PT, PT, PT, UP0, 0x80, 0x0 ;  /* 0x000000000000781c */ /* 0x000fc60003f0f008 */
[----:B------:R-:W-:-:S04]  /*4c20*/  UIADD3 UR4, UR6, -UR5, URZ ;  /* 0x8000000506047290 */ /* 0x000fc8000fffe03f */
[----:B------:R-:W-:-:S03]  /*4c30*/  ULEA.HI UR4, UR4, UR5, URZ, 0x1f ;  /* 0x0000000504047291 */ /* 0x000fc6000f8ff83f */
[----:B------:R-:W-:Y:S01]  /*4c40*/  UMOV UR5, 0x400 ;  /* 0x0000040000057882 */ /* 0x000fe20000000000 */
[----:B------:R-:W-:Y:S02]  /*4c50*/  USHF.R.U32.HI UR4, URZ, 0x2, UR4 ;  /* 0x000000023f047899 */ /* 0x000fe40008011604 */
[----:B0-----:R-:W-:Y:S02]  /*4c60*/  ULEA UR5, UR7, UR5, 0x18 ;  /* 0x0000000507057291 */ /* 0x001fe4000f8ec03f */
[----:B------:R-:W-:-:S04]  /*4c70*/  UIMAD UR4, UR4, -0x7, UR6 ;  /* 0xfffffff9040478a4 */ /* 0x000fc8000f8e0206 */
[----:B------:R-:W-:-:S04]  /*4c80*/  ULEA UR4, UR4, UR5, 0x3 ;  /* 0x0000000504047291 */ /* 0x000fc8000f8e183f */
[----:B------:R-:W-:-:S04]  /*4c90*/  UIADD3 UR4, UR4, 0x38, URZ ;  /* 0x0000003804047890 */ /* 0x000fc8000fffe03f */
[----:B------:R-:W-:-:S09]  /*4ca0*/  UPRMT UR4, URZ, 0x654, UR4 ;  /* 0x000006543f047896 */ /* 0x000fd20008000004 */
[----:B------:R-:W-:Y:S01]  /*4cb0*/  SYNCS.ARRIVE.TRANS64.RED.A1T0 RZ, [UR4], RZ ;  /* 0x000000ffffff79a7 */ /* 0x000fe20008100404 */
[----:B------:R-:W-:Y:S05]  /*4cc0*/  @P0 BRA `(.L_x_26) ;  /* 0x0000000000040947 */ /* 0x000fea0003800000 */
[----:B------:R-:W-:Y:S01]  /*4cd0*/  BPT.TRAP 0x1 ;  /* 0x000000040000795c */ /* 0x000fe20000300000 */
.L_x_26:
[----:B------:R-:W0:Y:S01]  /*4ce0*/  S2R R8, SR_TID.X ;  /* 0x0000000000087919 */ /* 0x000e220000002100 */
[----:B-----5:R-:W-:Y:S01]  /*4cf0*/  LOP3.LUT R4, R160, 0x1, RZ, 0xc0, !PT ;  /* 0x00000001a0047812 */ /* 0x020fe200078ec0ff */
[----:B------:R-:W-:Y:S01]  /*4d00*/  IMAD.MOV.U32 R19, RZ, RZ, 0x6540 ;  /* 0x00006540ff137424 */ /* 0x000fe200078e00ff */
[----:B------:R-:W-:Y:S01]  /*4d10*/  USHF.R.S32.HI UR10, URZ, 0x1f, UR43 ;  /* 0x0000001f3f0a7899 */ /* 0x000fe2000801142b */
[----:B------:R-:W-:Y:S02]  /*4d20*/  ULDC.64 UR8, c[0x0][0x5d0] ;  /* 0x0001740000087ab9 */ /* 0x000fe40000000a00 */
[----:B------:R-:W-:Y:S01]  /*4d30*/  IMAD.SHL.U32 R3, R4, 0x40, RZ ;  /* 0x0000004004037824 */ /* 0x000fe200078e00ff */
[----:B------:R-:W-:Y:S02]  /*4d40*/  UIMAD UR4, UR10, UR8, URZ ;  /* 0x000000080a0472a4 */ /* 0x000fe4000f8e023f */
[----:B------:R-:W-:Y:S01]  /*4d50*/  IMAD.U32 R6, RZ, RZ, UR8 ;  /* 0x00000008ff067e24 */ /* 0x000fe2000f8e00ff */
[----:B------:R-:W-:Y:S01]  /*4d60*/  UIMAD.WIDE UR6, UR41, 0x100, URZ ;  /* 0x00000100290678a5 */ /* 0x000fe2000f8e023f */
[----:B------:R-:W-:Y:S01]  /*4d70*/  ULDC UR8, c[0x0][0x288] ;  /* 0x0000a20000087ab9 */ /* 0x000fe20000000800 */
[----:B------:R-:W-:-:S02]  /*4d80*/  UIMAD UR4, UR43, UR9, UR4 ;  /* 0x000000092b0472a4 */ /* 0x000fc4000f8e0204 */
[----:B------:R-:W-:Y:S01]  /*4d90*/  USHF.L.U32 UR41, UR41, 0x8, URZ ;  /* 0x0000000829297899 */ /* 0x000fe2000800063f */
[----:B------:R-:W-:Y:S01]  /*4da0*/  ULDC UR9, c[0x0][0x284] ;  /* 0x0000a10000097ab9 */ /* 0x000fe20000000800 */
[----:B------:R-:W-:Y:S01]  /*4db0*/  UIADD3 UR39, UR44, UR39, URZ ;  /* 0x000000272c277290 */ /* 0x000fe2000fffe03f */
[----:B------:R-:W-:Y:S01]  /*4dc0*/  IMAD.U32 R17, RZ, RZ, UR9 ;  /* 0x00000009ff117e24 */ /* 0x000fe2000f8e00ff */
[----:B------:R-:W-:Y:S02]  /*4dd0*/  UISETP.GE.U32.AND UP1, UPT, UR44, 0x7, UPT ;  /* 0x000000072c00788c */ /* 0x000fe4000bf26070 */
[----:B------:R-:W-:-:S04]  /*4de0*/  UISETP.GT.U32.AND UP0, UPT, UR39, 0x6, UPT ;  /* 0x000000062700788c */ /* 0x000fc8000bf04070 */
[----:B------:R-:W-:Y:S01]  /*4df0*/  UISETP.LT.U32.AND UP0, UPT, UR44, 0x7, UP0 ;  /* 0x000000072c00788c */ /* 0x000fe20008701070 */
[C---:B0-----:R-:W-:Y:S01]  /*4e00*/  IMAD.SHL.U32 R18, R8.reuse, 0x2, RZ ;  /* 0x0000000208127824 */ /* 0x041fe200078e00ff */
[----:B------:R-:W-:Y:S02]  /*4e10*/  SHF.R.U32.HI R0, RZ, 0x2, R8 ;  /* 0x00000002ff007819 */ /* 0x000fe40000011608 */
[----:B------:R-:W-:Y:S02]  /*4e20*/  LOP3.LUT R5, R8, 0x60, RZ, 0xc0, !PT ;  /* 0x0000006008057812 */ /* 0x000fe400078ec0ff */
[----:B------:R-:W-:Y:S02]  /*4e30*/  LOP3.LUT R18, R18, 0x6, RZ, 0xc0, !PT ;  /* 0x0000000612127812 */ /* 0x000fe400078ec0ff */
[----:B------:R-:W-:Y:S02]  /*4e40*/  LOP3.LUT R0, R0, 0x7, RZ, 0xc0, !PT ;  /* 0x0000000700007812 */ /* 0x000fe400078ec0ff */
[----:B------:R-:W-:Y:S01]  /*4e50*/  PRMT R18, R18, R19, UR42 ;  /* 0x0000002a12127e16 */ /* 0x000fe20008000013 */
[----:B------:R-:W-:Y:S01]  /*4e60*/  USHF.L.U32 UR42, UR42, 0x8, URZ ;  /* 0x000000082a2a7899 */ /* 0x000fe2000800063f */
[----:B------:R-:W-:-:S02]  /*4e70*/  SHF.R.U32.HI R5, RZ, 0x1, R5 ;  /* 0x00000001ff057819 */ /* 0x000fc40000011605 */
[----:B------:R-:W-:Y:S01]  /*4e80*/  SHF.R.S32.HI R19, RZ, 0x1f, R18 ;  /* 0x0000001fff137819 */ /* 0x000fe20000011412 */
[----:B------:R-:W-:Y:S01]  /*4e90*/  UISETP.GE.AND UP2, UPT, UR42, UR8, UPT ;  /* 0x000000082a00728c */ /* 0x000fe2000bf46270 */
[--C-:B------:R-:W-:Y:S02]  /*4ea0*/  LOP3.LUT R3, R3, 0x40, R0.reuse, 0xe2, !PT ;  /* 0x0000004003037812 */ /* 0x100fe400078ee200 */
[----:B------:R-:W-:Y:S01]  /*4eb0*/  IADD3 R0, RZ, -R5, -R0 ;  /* 0x80000005ff007210 */ /* 0x000fe20007ffe800 */
[----:B------:R-:W-:Y:S01]  /*4ec0*/  IMAD.WIDE.U32 R6, R6, UR43, R18 ;  /* 0x0000002b06067c25 */ /* 0x000fe2000f8e0012 */
[----:B------:R-:W-:Y:S01]  /*4ed0*/  UISETP.GE.OR UP2, UPT, UR41, UR9, UP2 ;  /* 0x000000092900728c */ /* 0x000fe20009746670 */
[----:B------:R-:W-:Y:S02]  /*4ee0*/  LOP3.LUT R3, R3, UR6, R5, 0xfe, !PT ;  /* 0x0000000603037c12 */ /* 0x000fe4000f8efe05 */
[----:B------:R-:W-:Y:S01]  /*4ef0*/  IMAD R0, R4, -0x40, R0 ;  /* 0xffffffc004007824 */ /* 0x000fe200078e0200 */
[----:B------:R-:W-:Y:S01]  /*4f00*/  IADD3 R7, R7, UR4, RZ ;  /* 0x0000000407077c10 */ /* 0x000fe2000fffe0ff */
[----:B------:R-:W-:Y:S01]  /*4f10*/  UIMAD.WIDE.U32 UR4, UR39, 0x24924925, URZ ;  /* 0x24924925270478a5 */ /* 0x000fe2000f8e003f */
[----:B------:R-:W-:Y:S01]  /*4f20*/  IMAD.MOV.U32 R4, RZ, RZ, -0x2 ;  /* 0xfffffffeff047424 */ /* 0x000fe200078e00ff */
[----:B------:R-:W-:-:S02]  /*4f30*/  PLOP3.LUT P0, PT, PT, PT, UP2, 0x80, 0x0 ;  /* 0x000000000000781c */ /* 0x000fc40003f0f028 */
[----:B------:R-:W-:Y:S01]  /*4f40*/  IADD3 R17, R17, -UR41, R0 ;  /* 0x8000002911117c10 */ /* 0x000fe2000fffe000 */
[----:B------:R-:W-:Y:S01]  /*4f50*/  UIADD3 UR4, UR39, -UR5, URZ ;  /* 0x8000000527047290 */ /* 0x000fe2000fffe03f */
[----:B------:R-:W-:Y:S01]  /*4f60*/  LOP3.LUT R0, R8, 0x3, RZ, 0xc0, !PT ;  /* 0x0000000308007812 */ /* 0x000fe200078ec0ff */
[----:B------:R-:W-:Y:S02]  /*4f70*/  UMOV UR41, 0xffffffff ;  /* 0xffffffff00297882 */ /* 0x000fe40000000000 */
[----:B------:R-:W-:Y:S02]  /*4f80*/  ULEA.HI UR4, UR4, UR5, URZ, 0x1f ;  /* 0x0000000504047291 */ /* 0x000fe4000f8ff83f */
[----:B------:R-:W-:Y:S01]  /*4f90*/  IMAD R0, R0, R4, UR8 ;  /* 0x0000000800007e24 */ /* 0x000fe2000f8e0204 */
[----:B------:R-:W-:Y:S02]  /*4fa0*/  USEL UR8, URZ, 0x1, !UP0 ;  /* 0x000000013f087887 */ /* 0x000fe4000c000000 */
[----:B------:R-:W-:Y:S01]  /*4fb0*/  USHF.R.U32.HI UR4, URZ, 0x2, UR4 ;  /* 0x000000023f047899 */ /* 0x000fe20008011604 */
[----:B------:R-:W-:Y:S01]  /*4fc0*/  VIADD R0, R0, -UR42 ;  /* 0x8000002a00007c36 */ /* 0x000fe20008000000 */
[----:B------:R-:W-:-:S02]  /*4fd0*/  ULOP3.LUT UR38, UR38, UR8, URZ, 0x3c, !UPT ;  /* 0x0000000826267292 */ /* 0x000fc4000f8e3c3f */
[----:B------:R-:W-:Y:S02]  /*4fe0*/  UIMAD UR39, UR4, -0x7, UR39 ;  /* 0xfffffff9042778a4 */ /* 0x000fe4000f8e0227 */
[----:B------:R-:W-:Y:S01]  /*4ff0*/  @UP1 ULOP3.LUT UR38, UR38, 0x1, UR4, 0x78, !UPT ;  /* 0x0000000126261892 */ /* 0x000fe2000f8e7804 */
[----:B------:R-:W-:Y:S11]  /*5000*/  @P0 BRA `(.L_x_28) ;  /* 0x0000010400d80947 */ /* 0x000ff60003800000 */
[----:B------:R-:W-:Y:S01]  /*5010*/  FSETP.NEU.AND P0, PT, R16, RZ, PT ;  /* 0x000000ff1000720b */ /* 0x000fe20003f0d000 */
[----:B------:R-:W-:Y:S01]  /*5020*/  ULDC.64 UR8, c[0x0][0x5c8] ;  /* 0x0001720000087ab9 */ /* 0x000fe20000000a00 */
[----:B------:R-:W-:Y:S01]  /*5030*/  ISETP.GT.AND P3, PT, R17, RZ, PT ;  /* 0x000000ff1100720c */ /* 0x000fe20003f64270 */
[----:B------:R-:W-:Y:S01]  /*5040*/  UIMAD UR4, UR7, UR8, URZ ;  /* 0x00000008070472a4 */ /* 0x000fe2000f8e023f */
[----:B------:R-:W-:Y:S01]  /*5050*/  IMAD.U32 R10, RZ, RZ, UR9 ;  /* 0x00000009ff0a7e24 */ /* 0x000fe2000f8e00ff */
[----:B------:R-:W-:Y:S01]  /*5060*/  BSSY B0, `(.L_x_28) ;  /* 0x0001070000007945 */ /* 0x000fe20003800000 */
[----:B------:R-:W-:Y:S01]  /*5070*/  IMAD.WIDE.U32 R6, R3, UR8, R6 ;  /* 0x0000000803067c25 */ /* 0x000fe2000f8e0006 */
[----:B------:R-:W-:-:S03]  /*5080*/  ISETP.GT.AND P1, PT, R0, RZ, P3 ;  /* 0x000000ff0000720c */ /* 0x000fc60001f24270 */
[----:B------:R-:W-:-:S04]  /*5090*/  IMAD R10, R3, R10, UR4 ;  /* 0x00000004030a7e24 */ /* 0x000fc8000f8e020a */
[----:B------:R-:W-:Y:S01]  /*50a0*/  IMAD.IADD R10, R7, 0x1, R10 ;  /* 0x00000001070a7824 */ /* 0x000fe200078e020a */
[----:B------:R-:W-:Y:S06]  /*50b0*/  @!P0 BRA `(.L_x_29) ;  /* 0x000000b800108947 */ /* 0x000fec0003800000 */
[----:B------:R-:W0:Y:S01]  /*50c0*/  LDC.64 R22, c[0x0][0x5b8] ;  /* 0x00016e00ff167b82 */ /* 0x000e220000000a00 */
[----:B------:R-:W2:Y:S01]  /*50d0*/  LDL.LU R11, [R1] ;  /* 0x00000000010b7983 */ /* 0x000ea20000300800 */
[----:B------:R-:W-:-:S06]  /*50e0*/  ULDC.64 UR4, c[0x0][0x5c0] ;  /* 0x0001700000047ab9 */ /* 0x000fcc0000000a00 */
[----:B------:R-:W1:Y:S08]  /*50f0*/  LDC.64 R14, c[0x0][0x5b0] ;  /* 0x00016c00ff0e7b82 */ /* 0x000e700000000a00 */
[----:B------:R-:W3:Y:S01]  /*5100*/  LDC.64 R12, c[0x0][0x5a8] ;  /* 0x00016a00ff0c7b82 */ /* 0x000ee20000000a00 */
[C---:B0-----:R-:W-:Y:S02]  /*5110*/  IMAD R157, R22.reuse, UR10, RZ ;  /* 0x0000000a169d7c24 */ /* 0x041fe4000f8e02ff */
[----:B------:R-:W-:-:S04]  /*5120*/  IMAD.WIDE.U32 R152, R22, UR43, R18 ;  /* 0x0000002b16987c25 */ /* 0x000fc8000f8e0012 */
[----:B------:R-:W-:Y:S02]  /*5130*/  IMAD R157, R23, UR43, R157 ;  /* 0x0000002b179d7c24 */ /* 0x000fe4000f8e029d */
[----:B-1----:R-:W-:Y:S02]  /*5140*/  IMAD R156, R14, UR7, RZ ;  /* 0x000000070e9c7c24 */ /* 0x002fe4000f8e02ff */
[----:B------:R-:W-:Y:S01]  /*5150*/  IMAD.MOV.U32 R20, RZ, RZ, R152 ;  /* 0x000000ffff147224 */ /* 0x000fe200078e0098 */
[----:B------:R-:W-:Y:S01]  /*5160*/  IADD3 R21, R153, R157, RZ ;  /* 0x0000009d99157210 */ /* 0x000fe20007ffe0ff */
[C---:B------:R-:W-:Y:S02]  /*5170*/  IMAD R156, R3.reuse, R15, R156 ;  /* 0x0000000f039c7224 */ /* 0x040fe400078e029c */
[----:B------:R-:W-:-:S04]  /*5180*/  IMAD.WIDE.U32 R4, R3, R14, R20 ;  /* 0x0000000e03047225 */ /* 0x000fc800078e0014 */
[----:B------:R-:W-:Y:S01]  /*5190*/  IMAD.IADD R5, R5, 0x1, R156 ;  /* 0x0000000105057824 */ /* 0x000fe200078e029c */
[----:B---3--:R-:W-:-:S04]  /*51a0*/  LEA R8, P0, R4, R12, 0x1 ;  /* 0x0000000c04087211 */ /* 0x008fc800078008ff */
[----:B------:R-:W-:-:S05]  /*51b0*/  LEA.HI.X R9, R4, R13, R5, 0x1, P0 ;  /* 0x0000000d04097211 */ /* 0x000fca00000f0c05 */
[----:B------:R-:W3:Y:S01]  /*51c0*/  @P1 LDG.E.LTC128B.U16 R23, desc[UR36][R8.64] ;  /* 0x0000002408171981 */ /* 0x000ee2000c1e1520 */
[----:B------:R-:W-:Y:S01]  /*51d0*/  BSSY B1, `(.L_x_30) ;  /* 0x0000011000017945 */ /* 0x000fe20003800000 */
[----:B---3--:R-:W-:-:S05]  /*51e0*/  HADD2.F32 R4, -RZ, R23.H0_H0 ;  /* 0x20000017ff047230 */ /* 0x008fca0000004100 */
[----:B------:R-:W-:-:S04]  /*51f0*/  FMUL R4, R4, R16 ;  /* 0x0000001004047220 */ /* 0x000fc80000400000 */
[----:B--2---:R-:W-:Y:S01]  /*5200*/  FFMA R7, R11, R2, R4 ;  /* 0x000000020b077223 */ /* 0x004fe20000000004 */
[----:B------:R-:W-:-:S04]  /*5210*/  LEA R4, P0, R6, UR4, 0x1 ;  /* 0x0000000406047c11 */ /* 0x000fc8000f8008ff */
[----:B------:R-:W-:Y:S02]  /*5220*/  LEA.HI.X R5, R6, UR5, R10, 0x1, P0 ;  /* 0x0000000506057c11 */ /* 0x000fe400080f0c0a */
[----:B------:R-:W-:-:S05]  /*5230*/  F2FP.F16.F32.PACK_AB R6, RZ, R7 ;  /* 0x00000007ff06723e */ /* 0x000fca00000000ff */
[----:B------:R0:W-:Y:S02]  /*5240*/  @P1 STG.E.U16 desc[UR36][R4.64], R6 ;  /* 0x0000000604001986 */ /* 0x0001e4000c101524 */
[----:B0-----:R-:W-:-:S04]  /*5250*/  IMAD.WIDE.U32 R6, R3, R14, R18 ;  /* 0x0000000e03067225 */ /* 0x001fc800078e0012 */
[----:B------:R-:W-:Y:S02]  /*5260*/  IMAD.IADD R7, R156, 0x1, R7 ;  /* 0x000000019c077824 */ /* 0x000fe400078e0207 */
[----:B------:R-:W-:-:S04]  /*5270*/  IMAD.WIDE.U32 R6, R22, UR43, R6 ;  /* 0x0000002b16067c25 */ /* 0x000fc8000f8e0006 */
[----:B------:R-:W-:Y:S01]  /*5280*/  IMAD.IADD R7, R157, 0x1, R7 ;  /* 0x000000019d077824 */ /* 0x000fe200078e0207 */
[----:B------:R-:W-:-:S04]  /*5290*/  LEA R10, P0, R6, R12, 0x1 ;  /* 0x0000000c060a7211 */ /* 0x000fc800078008ff */
[----:B------:R-:W-:Y:S02]  /*52a0*/  LEA.HI.X R11, R6, R13, R7, 0x1, P0 ;  /* 0x0000000d060b7211 */ /* 0x000fe400000f0c07 */
[----:B------:R-:W-:-:S13]  /*52b0*/  ISETP.GT.AND P0, PT, R0, 0x1, P3 ;  /* 0x000000010000780c */ /* 0x000fda0001f04270 */
[----:B------:R-:W-:Y:S05]  /*52c0*/  @!P0 BRA `(.L_x_31) ;  /* 0x0000000000048947 */ /* 0x000fea0003800000 */
[----:B------:R0:W5:Y:S02]  /*52d0*/  LDG.E.LTC128B.U16 R23, desc[UR36][R10.64+0x2] ;  /* 0x000002240a177981 */ /* 0x000164000c1e1520 */
.L_x_31:
[----:B------:R-:W-:Y:S05]  /*52e0*/  BSYNC B1 ;  /* 0x0000000000017941 */ /* 0x000fea0003800000 */
.L_x_30:
[----:B------:R-:W2:Y:S01]  /*52f0*/  LDL.LU R7, [R1+0x4] ;  /* 0x0000040001077983 */ /* 0x000ea20000300800 */
[----:B-----5:R-:W-:Y:S01]  /*5300*/  HADD2.F32 R6, -RZ, R23.H0_H0 ;  /* 0x20000017ff067230 */ /* 0x020fe20000004100 */
[C---:B------:R-:W-:Y:S01]  /*5310*/  SHF.L.U64.HI R155, R14.reuse, 0x3, R15 ;  /* 0x000000030e9b7819 */ /* 0x040fe2000001020f */
[----:B------:R-:W-:Y:S01]  /*5320*/  IMAD.SHL.U32 R154, R14, 0x8, RZ ;  /* 0x000000080e9a7824 */ /* 0x000fe200078e00ff */
[----:B------:R-:W3:Y:S02]  /*5330*/  LDL.LU R158, [R1+0x8] ;  /* 0x00000800019e7983 */ /* 0x000ee40000300800 */
[----:B------:R-:W-:-:S04]  /*5340*/  FMUL R6, R6, R16 ;  /* 0x0000001006067220 */ /* 0x000fc80000400000 */
[----:B--2---:R-:W-:-:S05]  /*5350*/  FFMA R6, R7, R2, R6 ;  /* 0x0000000207067223 */ /* 0x004fca0000000006 */
[----:B------:R-:W-:-:S05]  /*5360*/  F2FP.F16.F32.PACK_AB R6, RZ, R6 ;  /* 0x00000006ff06723e */ /* 0x000fca00000000ff */
[----:B------:R1:W-:Y:S01]  /*5370*/  @P0 STG.E.U16 desc[UR36][R4.64+0x2], R6 ;  /* 0x0000020604000986 */ /* 0x0003e2000c101524 */
[----:B------:R-:W-:-:S04]  /*5380*/  ISETP.GT.AND P0, PT, R17, 0x8, PT ;  /* 0x000000081100780c */ /* 0x000fc80003f04270 */
[----:B------:R-:W-:Y:S01]  /*5390*/  ISETP.GT.AND P1, PT, R0, RZ, P0 ;  /* 0x000000ff0000720c */ /* 0x000fe20000724270 */
[----:B-1----:R-:W-:-:S05]  /*53a0*/  IMAD.WIDE.U32 R6, R3, R14, R154 ;  /* 0x0000000e03067225 */ /* 0x002fca00078e009a */
[----:B------:R-:W-:Y:S02]  /*53b0*/  IADD3 R156, R156, R7, RZ ;  /* 0x000000079c9c7210 */ /* 0x000fe40007ffe0ff */
[----:B------:R-:W-:-:S05]  /*53c0*/  IADD3 R7, P2, R152, R6, RZ ;  /* 0x0000000698077210 */ /* 0x000fca0007f5e0ff */
[----:B------:R-:W-:Y:S01]  /*53d0*/  IMAD.X R9, R156, 0x1, R21, P2 ;  /* 0x000000019c097824 */ /* 0x000fe200010e0615 */
[----:B------:R-:W-:-:S04]  /*53e0*/  LEA R8, P2, R7, R12, 0x1 ;  /* 0x0000000c07087211 */ /* 0x000fc800078408ff */
[----:B------:R-:W-:-:S05]  /*53f0*/  LEA.HI.X R9, R7, R13, R9, 0x1, P2 ;  /* 0x0000000d07097211 */ /* 0x000fca00010f0c09 */
[----:B------:R1:W2:Y:S01]  /*5400*/  @P1 LDG.E.LTC128B.U16 R23, desc[UR36][R8.64] ;  /* 0x0000002408171981 */ /* 0x0002a2000c1e1520 */
[----:B------:R-:W-:Y:S01]  /*5410*/  IADD3 R6, P2, R18, R6, RZ ;  /* 0x0000000612067210 */ /* 0x000fe20007f5e0ff */
[----:B------:R-:W-:Y:S01]  /*5420*/  BSSY B1, `(.L_x_32) ;  /* 0x0000016000017945 */ /* 0x000fe20003800000 */
[----:B------:R-:W-:-:S03]  /*5430*/  ISETP.GT.AND P4, PT, R0, 0x1, P0 ;  /* 0x000000010000780c */ /* 0x000fc60000784270 */
[----:B------:R-:W-:Y:S01]  /*5440*/  IMAD.X R7, R19, 0x1, R156, P2 ;  /* 0x0000000113077824 */ /* 0x000fe200010e069c */
[----:B------:R-:W-:Y:S01]  /*5450*/  MOV R156, UR9 ;  /* 0x00000009009c7c02 */ /* 0x000fe20008000f00 */
[----:B------:R-:W-:-:S04]  /*5460*/  IMAD.WIDE.U32 R6, R22, UR43, R6 ;  /* 0x0000002b16067c25 */ /* 0x000fc8000f8e0006 */
[----:B------:R-:W-:Y:S01]  /*5470*/  IMAD.IADD R7, R157, 0x1, R7 ;  /* 0x000000019d077824 */ /* 0x000fe200078e0207 */
[----:B-1----:R-:W-:-:S04]  /*5480*/  LEA R8, P2, R6, R12, 0x1 ;  /* 0x0000000c06087211 */ /* 0x002fc800078408ff */
[----:B------:R-:W-:Y:S01]  /*5490*/  LEA.HI.X R9, R6, R13, R7, 0x1, P2 ;  /* 0x0000000d06097211 */ /* 0x000fe200010f0c07 */
[----:B--2---:R-:W-:-:S05]  /*54a0*/  HADD2.F32 R6, -RZ, R23.H0_H0 ;  /* 0x20000017ff067230 */ /* 0x004fca0000004100 */
[----:B------:R-:W-:-:S04]  /*54b0*/  FMUL R6, R6, R16 ;  /* 0x0000001006067220 */ /* 0x000fc80000400000 */
[----:B---3--:R-:W-:Y:S01]  /*54c0*/  FFMA R7, R158, R2, R6 ;  /* 0x000000029e077223 */ /* 0x008fe20000000006 */
[----:B------:R-:W-:Y:S02]  /*54d0*/  IMAD.U32 R158, RZ, RZ, UR8 ;  /* 0x00000008ff9e7e24 */ /* 0x000fe4000f8e00ff */
[----:B------:R-:W-:Y:S02]  /*54e0*/  IMAD.U32 R6, RZ, RZ, UR8 ;  /* 0x00000008ff067e24 */ /* 0x000fe4000f8e00ff */
[----:B------:R-:W-:Y:S01]  /*54f0*/  IMAD.SHL.U32 R158, R158, 0x10, RZ ;  /* 0x000000109e9e7824 */ /* 0x000fe200078e00ff */
[----:B------:R-:W-:Y:S02]  /*5500*/  F2FP.F16.F32.PACK_AB R7, RZ, R7 ;  /* 0x00000007ff07723e */ /* 0x000fe400000000ff */
[----:B------:R-:W-:Y:S02]  /*5510*/  SHF.L.U64.HI R156, R6, 0x4, R156 ;  /* 0x00000004069c7819 */ /* 0x000fe4000001029c */
[----:B------:R-:W-:-:S02]  /*5520*/  IADD3 R6, P2, R158, R4, RZ ;  /* 0x000000049e067210 */ /* 0x000fc40007f5e0ff */
[----:B------:R-:W-:-:S03]  /*5530*/  PRMT R159, R7, 0x7610, R159 ;  /* 0x00007610079f7816 */ /* 0x000fc6000000009f */
[----:B------:R-:W-:-:S05]  /*5540*/  IMAD.X R7, R156, 0x1, R5, P2 ;  /* 0x000000019c077824 */ /* 0x000fca00010e0605 */
[----:B------:R1:W-:Y:S01]  /*5550*/  @P1 STG.E.U16 desc[UR36][R6.64], R159 ;  /* 0x0000009f06001986 */ /* 0x0003e2000c101524 */
[----:B------:R-:W-:Y:S05]  /*5560*/  @!P4 BRA `(.L_x_33) ;  /* 0x000000000004c947 */ /* 0x000fea0003800000 */
[----:B------:R2:W5:Y:S02]  /*5570*/  LDG.E.LTC128B.U16 R23, desc[UR36][R8.64+0x2] ;  /* 0x0000022408177981 */ /* 0x000564000c1e1520 */
.L_x_33:
[----:B------:R-:W-:Y:S05]  /*5580*/  BSYNC B1 ;  /* 0x0000000000017941 */ /* 0x000fea0003800000 */
.L_x_32:
[----:B------:R-:W3:Y:S01]  /*5590*/  LDL.LU R161, [R1+0xc] ;  /* 0x00000c0001a17983 */ /* 0x000ee20000300800 */
[----:B-1---5:R-:W-:Y:S01]  /*55a0*/  HADD2.F32 R159, -RZ, R23.H0_H0 ;  /* 0x20000017ff9f7230 */ /* 0x022fe20000004100 */
[----:B------:R-:W-:Y:S01]  /*55b0*/  ISETP.GT.AND P1, PT, R0, 0x8, P3 ;  /* 0x000000080000780c */ /* 0x000fe20001f24270 */
[----:B------:R-:W-:Y:S03]  /*55c0*/  BSSY B1, `(.L_x_34) ;  /* 0x0000007000017945 */ /* 0x000fe60003800000 */
[----:B------:R-:W-:-:S04]  /*55d0*/  FMUL R159, R159, R16 ;  /* 0x000000109f9f7220 */ /* 0x000fc80000400000 */
[----:B---3--:R-:W-:-:S05]  /*55e0*/  FFMA R159, R161, R2, R159 ;  /* 0x00000002a19f7223 */ /* 0x008fca000000009f */
[----:B------:R-:W-:-:S05]  /*55f0*/  F2FP.F16.F32.PACK_AB R159, RZ, R159 ;  /* 0x0000009fff9f723e */ /* 0x000fca00000000ff */
[----:B------:R1:W-:Y:S01]  /*5600*/  @P4 STG.E.U16 desc[UR36][R6.64+0x2], R159 ;  /* 0x0000029f06004986 */ /* 0x0003e2000c101524 */
[----:B------:R-:W-:Y:S05]  /*5610*/  @!P1 BRA `(.L_x_35) ;  /* 0x0000000000049947 */ /* 0x000fea0003800000 */
[----:B------:R3:W5:Y:S02]  /*5620*/  LDG.E.LTC128B.U16 R23, desc[UR36][R10.64+0x10] ;  /* 0x000010240a177981 */ /* 0x000764000c1e1520 */
.L_x_35:
[----:B------:R-:W-:Y:S05]  /*5630*/  BSYNC B1 ;  /* 0x0000000000017941 */ /* 0x000fea0003800000 */
.L_x_34:
[----:B------:R-:W4:Y:S01]  /*5640*/  LDL.LU R161, [R1+0x10] ;  /* 0x0000100001a17983 */ /* 0x000f220000300800 */
[----:B-1---5:R-:W-:Y:S01]  /*5650*/  HADD2.F32 R159, -RZ, R23.H0_H0 ;  /* 0x20000017ff9f7230 */ /* 0x022fe20000004100 */
[----:B------:R-:W-:Y:S01]  /*5660*/  ISETP.GT.AND P2, PT, R0, 0x9, P3 ;  /* 0x000000090000780c */ /* 0x000fe20001f44270 */
[----:B------:R-:W-:Y:S03]  /*5670*/  BSSY B1, `(.L_x_36) ;  /* 0x0000007000017945 */ /* 0x000fe60003800000 */
[----:B------:R-:W-:-:S04]  /*5680*/  FMUL R159, R159, R16 ;  /* 0x000000109f9f7220 */ /* 0x000fc80000400000 */
[----:B----4-:R-:W-:-:S05]  /*5690*/  FFMA R159, R161, R2, R159 ;  /* 0x00000002a19f7223 */ /* 0x010fca000000009f */
[----:B------:R-:W-:-:S05]  /*56a0*/  F2FP.F16.F32.PACK_AB R159, RZ, R159 ;  /* 0x0000009fff9f723e */ /* 0x000fca00000000ff */
[----:B------:R1:W-:Y:S01]  /*56b0*/  @P1 STG.E.U16 desc[UR36][R4.64+0x10], R159 ;  /* 0x0000109f04001986 */ /* 0x0003e2000c101524 */
[----:B------:R-:W-:Y:S05]  /*56c0*/  @!P2 BRA `(.L_x_37) ;  /* 0x000000000004a947 */ /* 0x000fea0003800000 */
[----:B------:R4:W5:Y:S02]  /*56d0*/  LDG.E.LTC128B.U16 R23, desc[UR36][R10.64+0x12] ;  /* 0x000012240a177981 */ /* 0x000964000c1e1520 */
.L_x_37:
[----:B------:R-:W-:Y:S05]  /*56e0*/  BSYNC B1 ;  /* 0x0000000000017941 */ /* 0x000fea0003800000 */
.L_x_36:
[----:B------:R-:W2:Y:S01]  /*56f0*/  LDL.LU R161, [R1+0x14] ;  /* 0x0000140001a17983 */ /* 0x000ea20000300800 */
[----:B-1---5:R-:W-:Y:S01]  /*5700*/  HADD2.F32 R159, -RZ, R23.H0_H0 ;  /* 0x20000017ff9f7230 */ /* 0x022fe20000004100 */
[----:B------:R-:W-:Y:S01]  /*5710*/  ISETP.GT.AND P1, PT, R0, 0x8, P0 ;  /* 0x000000080000780c */ /* 0x000fe20000724270 */
[----:B------:R-:W-:Y:S03]  /*5720*/  BSSY B1, `(.L_x_38) ;  /* 0x0000007000017945 */ /* 0x000fe60003800000 */
[----:B------:R-:W-:-:S04]  /*5730*/  FMUL R159, R159, R16 ;  /* 0x000000109f9f7220 */ /* 0x000fc80000400000 */
[----:B--2---:R-:W-:-:S05]  /*5740*/  FFMA R159, R161, R2, R159 ;  /* 0x00000002a19f7223 */ /* 0x004fca000000009f */
[----:B------:R-:W-:-:S05]  /*5750*/  F2FP.F16.F32.PACK_AB R159, RZ, R159 ;  /* 0x0000009fff9f723e */ /* 0x000fca00000000ff */
[----:B------:R1:W-:Y:S01]  /*5760*/  @P2 STG.E.U16 desc[UR36][R4.64+0x12], R159 ;  /* 0x0000129f04002986 */ /* 0x0003e2000c101524 */
[----:B------:R-:W-:Y:S05]  /*5770*/  @!P1 BRA `(.L_x_39) ;  /* 0x0000000000049947 */ /* 0x000fea0003800000 */
[----:B------:R2:W5:Y:S02]  /*5780*/  LDG.E.LTC128B.U16 R23, desc[UR36][R8.64+0x10] ;  /* 0x0000102408177981 */ /* 0x000564000c1e1520 */
.L_x_39:
[----:B------:R-:W-:Y:S05]  /*5790*/  BSYNC B1 ;  /* 0x0000000000017941 */ /* 0x000fea0003800000 */
.L_x_38:
        /* <DEDUP_REMOVED lines=10> */
.L_x_41:
[----:B------:R-:W-:Y:S05]  /*5840*/  BSYNC B1 ;  /* 0x0000000000017941 */ /* 0x000fea0003800000 */
.L_x_40:
        /* <DEDUP_REMOVED lines=10> */
.L_x_43:
[----:B------:R-:W-:Y:S05]  /*58f0*/  BSYNC B1 ;  /* 0x0000000000017941 */ /* 0x000fea0003800000 */
.L_x_42:
        /* <DEDUP_REMOVED lines=10> */
.L_x_45:
[----:B------:R-:W-:Y:S05]  /*59a0*/  BSYNC B1 ;  /* 0x0000000000017941 */ /* 0x000fea0003800000 */
.L_x_44:
        /* <DEDUP_REMOVED lines=10> */
.L_x_47:
[----:B------:R-:W-:Y:S05]  /*5a50*/  BSYNC B1 ;  /* 0x0000000000017941 */ /* 0x000fea0003800000 */
.L_x_46:
        /* <DEDUP_REMOVED lines=10> */
.L_x_49:
[----:B------:R-:W-:Y:S05]  /*5b00*/  BSYNC B1 ;  /* 0x0000000000017941 */ /* 0x000fea0003800000 */
.L_x_48:
        /* <DEDUP_REMOVED lines=10> */
.L_x_51:
[----:B------:R-:W-:Y:S05]  /*5bb0*/  BSYNC B1 ;  /* 0x0000000000017941 */ /* 0x000fea0003800000 */
.L_x_50:
        /* <DEDUP_REMOVED lines=10> */
.L_x_53:
[----:B------:R-:W-:Y:S05]  /*5c60*/  BSYNC B1 ;  /* 0x0000000000017941 */ /* 0x000fea0003800000 */
.L_x_52:
        /* <DEDUP_REMOVED lines=10> */
.L_x_55:
[----:B------:R-:W-:Y:S05]  /*5d10*/  BSYNC B1 ;  /* 0x0000000000017941 */ /* 0x000fea0003800000 */
.L_x_54:
        /* <DEDUP_REMOVED lines=10> */
.L_x_57:
[----:B------:R-:W-:Y:S05]  /*5dc0*/  BSYNC B1 ;  /* 0x0000000000017941 */ /* 0x000fea0003800000 */
.L_x_56:
        /* <DEDUP_REMOVED lines=10> */
.L_x_59:
[----:B------:R-:W-:Y:S05]  /*5e70*/  BSYNC B1 ;  /* 0x0000000000017941 */ /* 0x000fea0003800000 */
.L_x_58:
        /* <DEDUP_REMOVED lines=10> */
.L_x_61:
[----:B------:R-:W-:Y:S05]  /*5f20*/  BSYNC B1 ;  /* 0x0000000000017941 */ /* 0x000fea0003800000 */
.L_x_60:
        /* <DEDUP_REMOVED lines=10> */
.L_x_63:
[----:B------:R-:W-:Y:S05]  /*5fd0*/  BSYNC B1 ;  /* 0x0000000000017941 */ /* 0x000fea0003800000 */
.L_x_62:
        /* <DEDUP_REMOVED lines=10> */
.L_x_65:
[----:B------:R-:W-:Y:S05]  /*6080*/  BSYNC B1 ;  /* 0x0000000000017941 */ /* 0x000fea0003800000 */
.L_x_64:
        /* <DEDUP_REMOVED lines=10> */
.L_x_67:
[----:B------:R-:W-:Y:S05]  /*6130*/  BSYNC B1 ;  /* 0x0000000000017941 */ /* 0x000fea0003800000 */
.L_x_66:
        /* <DEDUP_REMOVED lines=10> */
.L_x_69:
[----:B------:R-:W-:Y:S05]  /*61e0*/  BSYNC B1 ;  /* 0x0000000000017941 */ /* 0x000fea0003800000 */
.L_x_68:
        /* <DEDUP_REMOVED lines=10> */
.L_x_71:
[----:B------:R-:W-:Y:S05]  /*6290*/  BSYNC B1 ;  /* 0x0000000000017941 */ /* 0x000fea0003800000 */
.L_x_70:
        /* <DEDUP_REMOVED lines=10> */
.L_x_73:
[----:B------:R-:W-:Y:S05]  /*6340*/  BSYNC B1 ;  /* 0x0000000000017941 */ /* 0x000fea0003800000 */
.L_x_72:
        /* <DEDUP_REMOVED lines=10> */
.L_x_75:
[----:B------:R-:W-:Y:S05]  /*63f0*/  BSYNC B1 ;  /* 0x0000000000017941 */ /* 0x000fea0003800000 */
.L_x_74:
        /* <DEDUP_REMOVED lines=10> */
.L_x_77:
[----:B------:R-:W-:Y:S05]  /*64a0*/  BSYNC B1 ;  /* 0x0000000000017941 */ /* 0x000fea0003800000 */
.L_x_76:
        /* <DEDUP_REMOVED lines=10> */
.L_x_79:
[----:B------:R-:W-:Y:S05]  /*6550*/  BSYNC B1 ;  /* 0x0000000000017941 */ /* 0x000fea0003800000 */
.L_x_78:
        /* <DEDUP_REMOVED lines=10> */
.L_x_81:
[----:B------:R-:W-:Y:S05]  /*6600*/  BSYNC B1 ;  /* 0x0000000000017941 */ /* 0x000fea0003800000 */
.L_x_80:
        /* <DEDUP_REMOVED lines=10> */
.L_x_83:
[----:B------:R-:W-:Y:S05]  /*66b0*/  BSYNC B1 ;  /* 0x0000000000017941 */ /* 0x000fea0003800000 */
.L_x_82:
        /* <DEDUP_REMOVED lines=10> */
.L_x_85:
[----:B------:R-:W-:Y:S05]  /*6760*/  BSYNC B1 ;  /* 0x0000000000017941 */ /* 0x000fea0003800000 */
.L_x_84:
        /* <DEDUP_REMOVED lines=10> */
.L_x_87:
[----:B------:R-:W-:Y:S05]  /*6810*/  BSYNC B1 ;  /* 0x0000000000017941 */ /* 0x000fea0003800000 */
.L_x_86:
        /* <DEDUP_REMOVED lines=10> */
.L_x_89:
[----:B------:R-:W-:Y:S05]  /*68c0*/  BSYNC B1 ;  /* 0x0000000000017941 */ /* 0x000fea0003800000 */
.L_x_88:
        /* <DEDUP_REMOVED lines=10> */
.L_x_91:
[----:B------:R-:W-:Y:S05]  /*6970*/  BSYNC B1 ;  /* 0x0000000000017941 */ /* 0x000fea0003800000 */
.L_x_90:
        /* <DEDUP_REMOVED lines=10> */
.L_x_93:
[----:B------:R-:W-:Y:S05]  /*6a20*/  BSYNC B1 ;  /* 0x0000000000017941 */ /* 0x000fea0003800000 */
.L_x_92:
        /* <DEDUP_REMOVED lines=10> */
.L_x_95:
[----:B------:R-:W-:Y:S05]  /*6ad0*/  BSYNC B1 ;  /* 0x0000000000017941 */ /* 0x000fea0003800000 */
.L_x_94:
        /* <DEDUP_REMOVED lines=10> */
.L_x_97:
[----:B------:R-:W-:Y:S05]  /*6b80*/  BSYNC B1 ;  /* 0x0000000000017941 */ /* 0x000fea0003800000 */
.L_x_96:
        /* <DEDUP_REMOVED lines=10> */
.L_x_99:
[----:B------:R-:W-:Y:S05]  /*6c30*/  BSYNC B1 ;  /* 0x0000000000017941 */ /* 0x000fea0003800000 */
.L_x_98:
        /* <DEDUP_REMOVED lines=10> */
.L_x_101:
[----:B------:R-:W-:Y:S05]  /*6ce0*/  BSYNC B1 ;  /* 0x0000000000017941 */ /* 0x000fea0003800000 */
.L_x_100:
        /* <DEDUP_REMOVED lines=10> */
.L_x_103:
[----:B------:R-:W-:Y:S05]  /*6d90*/  BSYNC B1 ;  /* 0x0000000000017941 */ /* 0x000fea0003800000 */
.L_x_102:
        /* <DEDUP_REMOVED lines=10> */
.L_x_105:
[----:B------:R-:W-:Y:S05]  /*6e40*/  BSYNC B1 ;  /* 0x0000000000017941 */ /* 0x000fea0003800000 */
.L_x_104:
        /* <DEDUP_REMOVED lines=10> */
.L_x_107:
[----:B------:R-:W-:Y:S05]  /*6ef0*/  BSYNC B1 ;  /* 0x0000000000017941 */ /* 0x000fea0003800000 */
.L_x_106:
        /* <DEDUP_REMOVED lines=10> */
.L_x_109:
[----:B------:R-:W-:Y:S05]  /*6fa0*/  BSYNC B1 ;  /* 0x0000000000017941 */ /* 0x000fea0003800000 */
.L_x_108:
        /* <DEDUP_REMOVED lines=10> */
.L_x_111:
[----:B------:R-:W-:Y:S05]  /*7050*/  BSYNC B1 ;  /* 0x0000000000017941 */ /* 0x000fea0003800000 */
.L_x_110:
        /* <DEDUP_REMOVED lines=10> */
.L_x_113:
[----:B------:R-:W-:Y:S05]  /*7100*/  BSYNC B1 ;  /* 0x0000000000017941 */ /* 0x000fea0003800000 */
.L_x_112:
        /* <DEDUP_REMOVED lines=10> */
.L_x_115:
[----:B------:R-:W-:Y:S05]  /*71b0*/  BSYNC B1 ;  /* 0x0000000000017941 */ /* 0x000fea0003800000 */
.L_x_114:
        /* <DEDUP_REMOVED lines=10> */
.L_x_117:
[----:B------:R-:W-:Y:S05]  /*7260*/  BSYNC B1 ;  /* 0x0000000000017941 */ /* 0x000fea0003800000 */
.L_x_116:
        /* <DEDUP_REMOVED lines=10> */
.L_x_119:
[----:B------:R-:W-:Y:S05]  /*7310*/  BSYNC B1 ;  /* 0x0000000000017941 */ /* 0x000fea0003800000 */
.L_x_118:
        /* <DEDUP_REMOVED lines=10> */
.L_x_121:
[----:B------:R-:W-:Y:S05]  /*73c0*/  BSYNC B1 ;  /* 0x0000000000017941 */ /* 0x000fea0003800000 */
.L_x_120:
        /* <DEDUP_REMOVED lines=10> */
.L_x_123:
[----:B------:R-:W-:Y:S05]  /*7470*/  BSYNC B1 ;  /* 0x0000000000017941 */ /* 0x000fea0003800000 */
.L_x_122:
        /* <DEDUP_REMOVED lines=10> */
.L_x_125:
[----:B------:R-:W-:Y:S05]  /*7520*/  BSYNC B1 ;  /* 0x0000000000017941 */ /* 0x000fea0003800000 */
.L_x_124:
        /* <DEDUP_REMOVED lines=10> */
.L_x_127:
[----:B------:R-:W-:Y:S05]  /*75d0*/  BSYNC B1 ;  /* 0x0000000000017941 */ /* 0x000fea0003800000 */
.L_x_126:
        /* <DEDUP_REMOVED lines=10> */
.L_x_129:
[----:B------:R-:W-:Y:S05]  /*7680*/  BSYNC B1 ;  /* 0x0000000000017941 */ /* 0x000fea0003800000 */
.L_x_128:
        /* <DEDUP_REMOVED lines=10> */
.L_x_131:
[----:B------:R-:W-:Y:S05]  /*7730*/  BSYNC B1 ;  /* 0x0000000000017941 */ /* 0x000fea0003800000 */
.L_x_130:
        /* <DEDUP_REMOVED lines=10> */
.L_x_133:
[----:B------:R-:W-:Y:S05]  /*77e0*/  BSYNC B1 ;  /* 0x0000000000017941 */ /* 0x000fea0003800000 */
.L_x_132:
        /* <DEDUP_REMOVED lines=10> */
.L_x_135:
[----:B------:R-:W-:Y:S05]  /*7890*/  BSYNC B1 ;  /* 0x0000000000017941 */ /* 0x000fea0003800000 */
.L_x_134:
        /* <DEDUP_REMOVED lines=10> */
.L_x_137:
[----:B------:R-:W-:Y:S05]  /*7940*/  BSYNC B1 ;  /* 0x0000000000017941 */ /* 0x000fea0003800000 */
.L_x_136:
        /* <DEDUP_REMOVED lines=10> */
.L_x_139:
[----:B------:R-:W-:Y:S05]  /*79f0*/  BSYNC B1 ;  /* 0x0000000000017941 */ /* 0x000fea0003800000 */
.L_x_138:
        /* <DEDUP_REMOVED lines=10> */
.L_x_141:
[----:B------:R-:W-:Y:S05]  /*7aa0*/  BSYNC B1 ;  /* 0x0000000000017941 */ /* 0x000fea0003800000 */
.L_x_140:
        /* <DEDUP_REMOVED lines=10> */
.L_x_143:
[----:B------:R-:W-:Y:S05]  /*7b50*/  BSYNC B1 ;  /* 0x0000000000017941 */ /* 0x000fea0003800000 */
.L_x_142:
        /* <DEDUP_REMOVED lines=10> */
.L_x_145:
[----:B------:R-:W-:Y:S05]  /*7c00*/  BSYNC B1 ;  /* 0x0000000000017941 */ /* 0x000fea0003800000 */
.L_x_144:
        /* <DEDUP_REMOVED lines=10> */
.L_x_147:
[----:B------:R-:W-:Y:S05]  /*7cb0*/  BSYNC B1 ;  /* 0x0000000000017941 */ /* 0x000fea0003800000 */
.L_x_146:
        /* <DEDUP_REMOVED lines=10> */
.L_x_149:
[----:B------:R-:W-:Y:S05]  /*7d60*/  BSYNC B1 ;  /* 0x0000000000017941 */ /* 0x000fea0003800000 */
.L_x_148:
        /* <DEDUP_REMOVED lines=10> */
.L_x_151:
[----:B------:R-:W-:Y:S05]  /*7e10*/  BSYNC B1 ;  /* 0x0000000000017941 */ /* 0x000fea0003800000 */
.L_x_150:
        /* <DEDUP_REMOVED lines=10> */
.L_x_153:
[----:B------:R-:W-:Y:S05]  /*7ec0*/  BSYNC B1 ;  /* 0x0000000000017941 */ /* 0x000fea0003800000 */
.L_x_152:
        /* <DEDUP_REMOVED lines=10> */
.L_x_155:
[----:B------:R-:W-:Y:S05]  /*7f70*/  BSYNC B1 ;  /* 0x0000000000017941 */ /* 0x000fea0003800000 */
.L_x_154:
        /* <DEDUP_REMOVED lines=10> */
.L_x_157:
[----:B------:R-:W-:Y:S05]  /*8020*/  BSYNC B1 ;  /* 0x0000000000017941 */ /* 0x000fea0003800000 */
.L_x_156:
        /* <DEDUP_REMOVED lines=10> */
.L_x_159:
[----:B------:R-:W-:Y:S05]  /*80d0*/  BSYNC B1 ;  /* 0x0000000000017941 */ /* 0x000fea0003800000 */
.L_x_158:
        /* <DEDUP_REMOVED lines=10> */
.L_x_161:
[----:B------:R-:W-:Y:S05]  /*8180*/  BSYNC B1 ;  /* 0x0000000000017941 */ /* 0x000fea0003800000 */
.L_x_160:
        /* <DEDUP_REMOVED lines=10> */
.L_x_163:
[----:B------:R-:W-:Y:S05]  /*8230*/  BSYNC B1 ;  /* 0x0000000000017941 */ /* 0x000fea0003800000 */
.L_x_162:
        /* <DEDUP_REMOVED lines=10> */
.L_x_165:
[----:B------:R-:W-:Y:S05]  /*82e0*/  BSYNC B1 ;  /* 0x0000000000017941 */ /* 0x000fea0003800000 */
.L_x_164:
        /* <DEDUP_REMOVED lines=10> */
.L_x_167:
[----:B------:R-:W-:Y:S05]  /*8390*/  BSYNC B1 ;  /* 0x0000000000017941 */ /* 0x000fea0003800000 */
.L_x_166:
        /* <DEDUP_REMOVED lines=10> */
.L_x_169:
[----:B------:R-:W-:Y:S05]  /*8440*/  BSYNC B1 ;  /* 0x0000000000017941 */ /* 0x000fea0003800000 */
.L_x_168:
        /* <DEDUP_REMOVED lines=10> */
.L_x_171:
[----:B------:R-:W-:Y:S05]  /*84f0*/  BSYNC B1 ;  /* 0x0000000000017941 */ /* 0x000fea0003800000 */
.L_x_170:
        /* <DEDUP_REMOVED lines=10> */
.L_x_173:
[----:B------:R-:W-:Y:S05]  /*85a0*/  BSYNC B1 ;  /* 0x0000000000017941 */ /* 0x000fea0003800000 */
.L_x_172:
        /* <DEDUP_REMOVED lines=10> */
.L_x_175:
[----:B------:R-:W-:Y:S05]  /*8650*/  BSYNC B1 ;  /* 0x0000000000017941 */ /* 0x000fea0003800000 */
.L_x_174:
        /* <DEDUP_REMOVED lines=10> */
.L_x_177:
[----:B------:R-:W-:Y:S05]  /*8700*/  BSYNC B1 ;  /* 0x0000000000017941 */ /* 0x000fea0003800000 */
.L_x_176:
        /* <DEDUP_REMOVED lines=10> */
.L_x_179:
[----:B------:R-:W-:Y:S05]  /*87b0*/  BSYNC B1 ;  /* 0x0000000000017941 */ /* 0x000fea0003800000 */
.L_x_178:
        /* <DEDUP_REMOVED lines=10> */
.L_x_181:
[----:B------:R-:W-:Y:S05]  /*8860*/  BSYNC B1 ;  /* 0x0000000000017941 */ /* 0x000fea0003800000 */
.L_x_180:
        /* <DEDUP_REMOVED lines=10> */
.L_x_183:
[----:B------:R-:W-:Y:S05]  /*8910*/  BSYNC B1 ;  /* 0x0000000000017941 */ /* 0x000fea0003800000 */
.L_x_182:
        /* <DEDUP_REMOVED lines=10> */
.L_x_185:
[----:B------:R-:W-:Y:S05]  /*89c0*/  BSYNC B1 ;  /* 0x0000000000017941 */ /* 0x000fea0003800000 */
.L_x_184:
        /* <DEDUP_REMOVED lines=10> */
.L_x_187:
[----:B------:R-:W-:Y:S05]  /*8a70*/  BSYNC B1 ;  /* 0x0000000000017941 */ /* 0x000fea0003800000 */
.L_x_186:
        /* <DEDUP_REMOVED lines=10> */
.L_x_189:
[----:B------:R-:W-:Y:S05]  /*8b20*/  BSYNC B1 ;  /* 0x0000000000017941 */ /* 0x000fea0003800000 */
.L_x_188:
        /* <DEDUP_REMOVED lines=10> */
.L_x_191:
[----:B------:R-:W-:Y:S05]  /*8bd0*/  BSYNC B1 ;  /* 0x0000000000017941 */ /* 0x000fea0003800000 */
.L_x_190:
        /* <DEDUP_REMOVED lines=10> */
.L_x_193:
[----:B------:R-:W-:Y:S05]  /*8c80*/  BSYNC B1 ;  /* 0x0000000000017941 */ /* 0x000fea0003800000 */
.L_x_192:
        /* <DEDUP_REMOVED lines=10> */
.L_x_195:
[----:B------:R-:W-:Y:S05]  /*8d30*/  BSYNC B1 ;  /* 0x0000000000017941 */ /* 0x000fea0003800000 */
.L_x_194:
        /* <DEDUP_REMOVED lines=10> */
.L_x_197:
[----:B------:R-:W-:Y:S05]  /*8de0*/  BSYNC B1 ;  /* 0x0000000000017941 */ /* 0x000fea0003800000 */
.L_x_196:
        /* <DEDUP_REMOVED lines=10> */
.L_x_199:
[----:B------:R-:W-:Y:S05]  /*8e90*/  BSYNC B1 ;  /* 0x0000000000017941 */ /* 0x000fea0003800000 */
.L_x_198:
        /* <DEDUP_REMOVED lines=10> */
.L_x_201:
[----:B------:R-:W-:Y:S05]  /*8f40*/  BSYNC B1 ;  /* 0x0000000000017941 */ /* 0x000fea0003800000 */
.L_x_200:
        /* <DEDUP_REMOVED lines=10> */
.L_x_203:
[----:B------:R-:W-:Y:S05]  /*8ff0*/  BSYNC B1 ;  /* 0x0000000000017941 */ /* 0x000fea0003800000 */
.L_x_202:
        /* <DEDUP_REMOVED lines=10> */
.L_x_205:
[----:B------:R-:W-:Y:S05]  /*90a0*/  BSYNC B1 ;  /* 0x0000000000017941 */ /* 0x000fea0003800000 */
.L_x_204:
        /* <DEDUP_REMOVED lines=10> */
.L_x_207:
[----:B------:R-:W-:Y:S05]  /*9150*/  BSYNC B1 ;  /* 0x0000000000017941 */ /* 0x000fea0003800000 */
.L_x_206:
        /* <DEDUP_REMOVED lines=10> */
.L_x_209:
[----:B------:R-:W-:Y:S05]  /*9200*/  BSYNC B1 ;  /* 0x0000000000017941 */ /* 0x000fea0003800000 */
.L_x_208:
        /* <DEDUP_REMOVED lines=10> */
.L_x_211:
[----:B------:R-:W-:Y:S05]  /*92b0*/  BSYNC B1 ;  /* 0x0000000000017941 */ /* 0x000fea0003800000 */
.L_x_210:
        /* <DEDUP_REMOVED lines=10> */
.L_x_213:
[----:B------:R-:W-:Y:S05]  /*9360*/  BSYNC B1 ;  /* 0x0000000000017941 */ /* 0x000fea0003800000 */
.L_x_212:
        /* <DEDUP_REMOVED lines=10> */
.L_x_215:
[----:B------:R-:W-:Y:S05]  /*9410*/  BSYNC B1 ;  /* 0x0000000000017941 */ /* 0x000fea0003800000 */
.L_x_214:
        /* <DEDUP_REMOVED lines=10> */
.L_x_217:
[----:B------:R-:W-:Y:S05]  /*94c0*/  BSYNC B1 ;  /* 0x0000000000017941 */ /* 0x000fea0003800000 */
.L_x_216:
        /* <DEDUP_REMOVED lines=10> */
.L_x_219:
[----:B------:R-:W-:Y:S05]  /*9570*/  BSYNC B1 ;  /* 0x0000000000017941 */ /* 0x000fea0003800000 */
.L_x_218:
        /* <DEDUP_REMOVED lines=10> */
.L_x_221:
[----:B------:R-:W-:Y:S05]  /*9620*/  BSYNC B1 ;  /* 0x0000000000017941 */ /* 0x000fea0003800000 */
.L_x_220:
        /* <DEDUP_REMOVED lines=10> */
.L_x_223:
[----:B------:R-:W-:Y:S05]  /*96d0*/  BSYNC B1 ;  /* 0x0000000000017941 */ /* 0x000fea0003800000 */
.L_x_222:
        /* <DEDUP_REMOVED lines=10> */
.L_x_225:
[----:B------:R-:W-:Y:S05]  /*9780*/  BSYNC B1 ;  /* 0x0000000000017941 */ /* 0x000fea0003800000 */
.L_x_224:
        /* <DEDUP_REMOVED lines=10> */
.L_x_227:
[----:B------:R-:W-:Y:S05]  /*9830*/  BSYNC B1 ;  /* 0x0000000000017941 */ /* 0x000fea0003800000 */
.L_x_226:
        /* <DEDUP_REMOVED lines=10> */
.L_x_229:
[----:B------:R-:W-:Y:S05]  /*98e0*/  BSYNC B1 ;  /* 0x0000000000017941 */ /* 0x000fea0003800000 */
.L_x_228:
        /* <DEDUP_REMOVED lines=10> */
.L_x_231:
[----:B------:R-:W-:Y:S05]  /*9990*/  BSYNC B1 ;  /* 0x0000000000017941 */ /* 0x000fea0003800000 */
.L_x_230:
        /* <DEDUP_REMOVED lines=10> */
.L_x_233:
[----:B------:R-:W-:Y:S05]  /*9a40*/  BSYNC B1 ;  /* 0x0000000000017941 */ /* 0x000fea0003800000 */
.L_x_232:
        /* <DEDUP_REMOVED lines=10> */
.L_x_235:
[----:B------:R-:W-:Y:S05]  /*9af0*/  BSYNC B1 ;  /* 0x0000000000017941 */ /* 0x000fea0003800000 */
.L_x_234:
        /* <DEDUP_REMOVED lines=10> */
.L_x_237:
[----:B------:R-:W-:Y:S05]  /*9ba0*/  BSYNC B1 ;  /* 0x0000000000017941 */ /* 0x000fea0003800000 */
.L_x_236:
        /* <DEDUP_REMOVED lines=10> */
.L_x_239:
[----:B------:R-:W-:Y:S05]  /*9c50*/  BSYNC B1 ;  /* 0x0000000000017941 */ /* 0x000fea0003800000 */
.L_x_238:
        /* <DEDUP_REMOVED lines=10> */
.L_x_241:
[----:B------:R-:W-:Y:S05]  /*9d00*/  BSYNC B1 ;  /* 0x0000000000017941 */ /* 0x000fea0003800000 */
.L_x_240:
        /* <DEDUP_REMOVED lines=10> */
.L_x_243:
[----:B------:R-:W-:Y:S05]  /*9db0*/  BSYNC B1 ;  /* 0x0000000000017941 */ /* 0x000fea0003800000 */
.L_x_242:
        /* <DEDUP_REMOVED lines=10> */
.L_x_245:
[----:B------:R-:W-:Y:S05]  /*9e60*/  BSYNC B1 ;  /* 0x0000000000017941 */ /* 0x000fea0003800000 */
.L_x_244:
        /* <DEDUP_REMOVED lines=10> */
.L_x_247:
[----:B------:R-:W-:Y:S05]  /*9f10*/  BSYNC B1 ;  /* 0x0000000000017941 */ /* 0x000fea0003800000 */
.L_x_246:
        /* <DEDUP_REMOVED lines=10> */
.L_x_249:
[----:B------:R-:W-:Y:S05]  /*9fc0*/  BSYNC B1 ;  /* 0x0000000000017941 */ /* 0x000fea0003800000 */
.L_x_248:
        /* <DEDUP_REMOVED lines=10> */
.L_x_251:
[----:B------:R-:W-:Y:S05]  /*a070*/  BSYNC B1 ;  /* 0x0000000000017941 */ /* 0x000fea0003800000 */
.L_x_250:
        /* <DEDUP_REMOVED lines=10> */
.L_x_253:
[----:B------:R-:W-:Y:S05]  /*a120*/  BSYNC B1 ;  /* 0x0000000000017941 */ /* 0x000fea0003800000 */
.L_x_252:
        /* <DEDUP_REMOVED lines=10> */
.L_x_255:
[----:B------:R-:W-:Y:S05]  /*a1d0*/  BSYNC B1 ;  /* 0x0000000000017941 */ /* 0x000fea0003800000 */
.L_x_254:
        /* <DEDUP_REMOVED lines=10> */
.L_x_257:
[----:B------:R-:W-:Y:S05]  /*a280*/  BSYNC B1 ;  /* 0x0000000000017941 */ /* 0x000fea0003800000 */
.L_x_256:
        /* <DEDUP_REMOVED lines=10> */
.L_x_259:
[----:B------:R-:W-:Y:S05]  /*a330*/  BSYNC B1 ;  /* 0x0000000000017941 */ /* 0x000fea0003800000 */
.L_x_258:
        /* <DEDUP_REMOVED lines=10> */
.L_x_261:
[----:B------:R-:W-:Y:S05]  /*a3e0*/  BSYNC B1 ;  /* 0x0000000000017941 */ /* 0x000fea0003800000 */
.L_x_260:
        /* <DEDUP_REMOVED lines=10> */
.L_x_263:
[----:B------:R-:W-:Y:S05]  /*a490*/  BSYNC B1 ;  /* 0x0000000000017941 */ /* 0x000fea0003800000 */
.L_x_262:
        /* <DEDUP_REMOVED lines=10> */
.L_x_265:
[----:B------:R-:W-:Y:S05]  /*a540*/  BSYNC B1 ;  /* 0x0000000000017941 */ /* 0x000fea0003800000 */
.L_x_264:
        /* <DEDUP_REMOVED lines=10> */
.L_x_267:
[----:B------:R-:W-:Y:S05]  /*a5f0*/  BSYNC B1 ;  /* 0x0000000000017941 */ /* 0x000fea0003800000 */
.L_x_266:
        /* <DEDUP_REMOVED lines=10> */
.L_x_269:
[----:B------:R-:W-:Y:S05]  /*a6a0*/  BSYNC B1 ;  /* 0x0000000000017941 */ /* 0x000fea0003800000 */
.L_x_268:
        /* <DEDUP_REMOVED lines=10> */
.L_x_271:
[----:B------:R-:W-:Y:S05]  /*a750*/  BSYNC B1 ;  /* 0x0000000000017941 */ /* 0x000fea0003800000 */
.L_x_270:
        /* <DEDUP_REMOVED lines=10> */
.L_x_273:
[----:B------:R-:W-:Y:S05]  /*a800*/  BSYNC B1 ;  /* 0x0000000000017941 */ /* 0x000fea0003800000 */
.L_x_272:
        /* <DEDUP_REMOVED lines=10> */
.L_x_275:
[----:B------:R-:W-:Y:S05]  /*a8b0*/  BSYNC B1 ;  /* 0x0000000000017941 */ /* 0x000fea0003800000 */
.L_x_274:
        /* <DEDUP_REMOVED lines=10> */
.L_x_277:
[----:B------:R-:W-:Y:S05]  /*a960*/  BSYNC B1 ;  /* 0x0000000000017941 */ /* 0x000fea0003800000 */
.L_x_276:
[----:B0-234-:R-:W2:Y:S01]  /*a970*/  LDL.LU R10, [R1+0x1f4] ;  /* 0x0001f400010a7983 */ /* 0x01dea20000300800 */
[----:B-----5:R-:W-:Y:S01]  /*a980*/  HADD2.F32 R11, -RZ, R23.H0_H0 ;  /* 0x20000017ff0b7230 */ /* 0x020fe20000004100 */
        /* <DEDUP_REMOVED lines=8> */
.L_x_279:
[----:B------:R-:W-:Y:S05]  /*aa10*/  BSYNC B1 ;  /* 0x0000000000017941 */ /* 0x000fea0003800000 */
.L_x_278:
[----:B------:R-:W3:Y:S01]  /*aa20*/  LDL.LU R10, [R1+0x1f8] ;  /* 0x0001f800010a7983 */ /* 0x000ee20000300800 */
[----:B0----5:R-:W-:Y:S01]  /*aa30*/  HADD2.F32 R11, -RZ, R23.H0_H0 ;  /* 0x20000017ff0b7230 */ /* 0x021fe20000004100 */
[----:B------:R-:W-:Y:S01]  /*aa40*/  ISETP.GT.AND P1, PT, R0, 0xf9, P0 ;  /* 0x000000f90000780c */ /* 0x000fe20000724270 */
[----:B------:R-:W-:Y:S01]  /*aa50*/  BSSY B1, `(.L_x_280) ;  /* 0x000000a000017945 */ /* 0x000fe20003800000 */
[----:B------:R-:W-:Y:S02]  /*aa60*/  IADD3 R167, P0, R3, 0x80, RZ ;  /* 0x0000008003a77810 */ /* 0x000fe40007f1e0ff */
[----:B------:R-:W-:-:S04]  /*aa70*/  FMUL R11, R11, R16 ;  /* 0x000000100b0b7220 */ /* 0x000fc80000400000 */
[----:B---3--:R-:W-:-:S05]  /*aa80*/  FFMA R11, R10, R2, R11 ;  /* 0x000000020a0b7223 */ /* 0x008fca000000000b */
[----:B------:R-:W-:-:S04]  /*aa90*/  F2FP.F16.F32.PACK_AB R11, RZ, R11 ;  /* 0x0000000bff0b723e */ /* 0x000fc800000000ff */
[----:B------:R-:W-:Y:S01]  /*aaa0*/  PRMT R3, R11, 0x7610, R3 ;  /* 0x000076100b037816 */ /* 0x000fe20000000003 */
[----:B------:R-:W-:-:S04]  /*aab0*/  IMAD.X R11, RZ, RZ, UR7, P0 ;  /* 0x00000007ff0b7e24 */ /* 0x000fc800080e06ff */
[----:B------:R0:W-:Y:S01]  /*aac0*/  @P2 STG.E.U16 desc[UR36][R6.64+0x1f0], R3 ;  /* 0x0001f00306002986 */ /* 0x0001e2000c101524 */
[----:B------:R-:W-:Y:S05]  /*aad0*/  @!P1 BRA `(.L_x_281) ;  /* 0x0000000000049947 */ /* 0x000fea0003800000 */
[----:B------:R3:W5:Y:S02]  /*aae0*/  LDG.E.LTC128B.U16 R23, desc[UR36][R8.64+0x1f2] ;  /* 0x0001f22408177981 */ /* 0x000764000c1e1520 */
.L_x_281:
[----:B------:R-:W-:Y:S05]  /*aaf0*/  BSYNC B1 ;  /* 0x0000000000017941 */ /* 0x000fea0003800000 */
.L_x_280:
[----:B------:R-:W4:Y:S01]  /*ab00*/  LDL.LU R10, [R1+0x1fc] ;  /* 0x0001fc00010a7983 */ /* 0x000f220000300800 */
[----:B0----5:R-:W-:Y:S01]  /*ab10*/  HADD2.F32 R3, -RZ, R23.H0_H0 ;  /* 0x20000017ff037230 */ /* 0x021fe20000004100 */
[----:B------:R-:W-:Y:S01]  /*ab20*/  ISETP.GT.AND P0, PT, R17, 0x80, PT ;  /* 0x000000801100780c */ /* 0x000fe20003f04270 */
[----:B--23--:R-:W-:-:S03]  /*ab30*/  IMAD R8, R11, R14, RZ ;  /* 0x0000000e0b087224 */ /* 0x00cfc600078e02ff */
[----:B------:R-:W-:Y:S01]  /*ab40*/  FMUL R3, R3, R16 ;  /* 0x0000001003037220 */ /* 0x000fe20000400000 */
[C---:B------:R-:W-:Y:S01]  /*ab50*/  IMAD R165, R167.reuse, R15, R8 ;  /* 0x0000000fa7a57224 */ /* 0x040fe200078e0208 */
[----:B------:R-:W-:Y:S01]  /*ab60*/  ISETP.GT.AND P4, PT, R0, RZ, P0 ;  /* 0x000000ff0000720c */ /* 0x000fe20000784270 */
[----:B------:R-:W-:-:S04]  /*ab70*/  IMAD.WIDE.U32 R8, R167, R14, R20 ;  /* 0x0000000ea7087225 */ /* 0x000fc800078e0014 */
[----:B------:R-:W-:Y:S02]  /*ab80*/  IMAD.IADD R9, R9, 0x1, R165 ;  /* 0x0000000109097824 */ /* 0x000fe400078e02a5 */
[----:B----4-:R-:W-:Y:S01]  /*ab90*/  FFMA R3, R10, R2, R3 ;  /* 0x000000020a037223 */ /* 0x010fe20000000003 */
[----:B------:R-:W-:-:S04]  /*aba0*/  LEA R10, P2, R8, R12, 0x1 ;  /* 0x0000000c080a7211 */ /* 0x000fc800078408ff */
[----:B------:R-:W-:Y:S02]  /*abb0*/  F2FP.F16.F32.PACK_AB R3, RZ, R3 ;  /* 0x00000003ff03723e */ /* 0x000fe400000000ff */
[--C-:B------:R-:W-:Y:S02]  /*abc0*/  LEA.HI.X R11, R8, R13, R9.reuse, 0x1, P2 ;  /* 0x0000000d080b7211 */ /* 0x100fe400010f0c09 */
[----:B------:R-:W-:-:S05]  /*abd0*/  PRMT R9, R3, 0x7610, R9 ;  /* 0x0000761003097816 */ /* 0x000fca0000000009 */
[----:B------:R0:W-:Y:S04]  /*abe0*/  @P1 STG.E.U16 desc[UR36][R6.64+0x1f2], R9 ;  /* 0x0001f20906001986 */ /* 0x0001e8000c101524 */
[----:B------:R-:W2:Y:S01]  /*abf0*/  @P4 LDG.E.LTC128B.U16 R23, desc[UR36][R10.64] ;  /* 0x000000240a174981 */ /* 0x000ea2000c1e1520 */
[----:B-1----:R-:W-:Y:S01]  /*ac00*/  MOV R159, UR8 ;  /* 0x00000008009f7c02 */ /* 0x002fe20008000f00 */
[----:B------:R-:W-:Y:S01]  /*ac10*/  IMAD.U32 R161, RZ, RZ, UR8 ;  /* 0x00000008ffa17e24 */ /* 0x000fe2000f8e00ff */
[----:B------:R-:W-:Y:S01]  /*ac20*/  ISETP.GT.AND P2, PT, R0, 0x1, P0 ;  /* 0x000000010000780c */ /* 0x000fe20000744270 */
[----:B------:R-:W-:Y:S01]  /*ac30*/  IMAD.U32 R164, RZ, RZ, UR9 ;  /* 0x00000009ffa47e24 */ /* 0x000fe2000f8e00ff */
[----:B------:R-:W-:Y:S01]  /*ac40*/  BSSY B1, `(.L_x_282) ;  /* 0x0000012000017945 */ /* 0x000fe20003800000 */
[----:B------:R-:W-:-:S02]  /*ac50*/  IMAD.SHL.U32 R159, R159, 0x100, RZ ;  /* 0x000001009f9f7824 */ /* 0x000fc400078e00ff */
[----:B0-----:R-:W-:Y:S01]  /*ac60*/  IMAD.WIDE.U32 R8, R167, R14, R18 ;  /* 0x0000000ea7087225 */ /* 0x001fe200078e0012 */
[----:B------:R-:W-:-:S03]  /*ac70*/  SHF.L.U64.HI R161, R161, 0x8, R164 ;  /* 0x00000008a1a17819 */ /* 0x000fc600000102a4 */
[----:B------:R-:W-:Y:S02]  /*ac80*/  IMAD.IADD R9, R165, 0x1, R9 ;  /* 0x00000001a5097824 */ /* 0x000fe400078e0209 */
[----:B------:R-:W-:Y:S01]  /*ac90*/  IMAD.WIDE.U32 R162, R22, UR43, R8 ;  /* 0x0000002b16a27c25 */ /* 0x000fe2000f8e0008 */
[----:B------:R-:W-:-:S03]  /*aca0*/  IADD3 R8, P1, R159, R4, RZ ;  /* 0x000000049f087210 */ /* 0x000fc60007f3e0ff */
[----:B------:R-:W-:Y:S01]  /*acb0*/  IMAD.IADD R7, R157, 0x1, R163 ;  /* 0x000000019d077824 */ /* 0x000fe200078e02a3 */
[----:B------:R-:W-:Y:S01]  /*acc0*/  LEA R6, P3, R162, R12, 0x1 ;  /* 0x0000000ca2067211 */ /* 0x000fe200078608ff */
[----:B------:R-:W-:-:S03]  /*acd0*/  IMAD.X R9, R161, 0x1, R5, P1 ;  /* 0x00000001a1097824 */ /* 0x000fc600008e0605 */
[----:B------:R-:W-:Y:S01]  /*ace0*/  LEA.HI.X R7, R162, R13, R7, 0x1, P3 ;  /* 0x0000000da2077211 */ /* 0x000fe200018f0c07 */
[----:B--2---:R-:W-:-:S05]  /*acf0*/  HADD2.F32 R3, -RZ, R23.H0_H0 ;  /* 0x20000017ff037230 */ /* 0x004fca0000004100 */
[----:B------:R-:W-:-:S04]  /*ad00*/  FMUL R3, R3, R16 ;  /* 0x0000001003037220 */ /* 0x000fc80000400000 */
[----:B------:R-:W-:-:S05]  /*ad10*/  FFMA R3, R24, R2, R3 ;  /* 0x0000000218037223 */ /* 0x000fca0000000003 */
[----:B------:R-:W-:-:S05]  /*ad20*/  F2FP.F16.F32.PACK_AB R3, RZ, R3 ;  /* 0x00000003ff03723e */ /* 0x000fca00000000ff */
[----:B------:R0:W-:Y:S01]  /*ad30*/  @P4 STG.E.U16 desc[UR36][R8.64], R3 ;  /* 0x0000000308004986 */ /* 0x0001e2000c101524 */
[----:B------:R-:W-:Y:S05]  /*ad40*/  @!P2 BRA `(.L_x_283) ;  /* 0x000000000004a947 */ /* 0x000fea0003800000 */
[----:B------:R1:W5:Y:S02]  /*ad50*/  LDG.E.LTC128B.U16 R23, desc[UR36][R6.64+0x2] ;  /* 0x0000022406177981 */ /* 0x000364000c1e1520 */
.L_x_283:
[----:B------:R-:W-:Y:S05]  /*ad60*/  BSYNC B1 ;  /* 0x0000000000017941 */ /* 0x000fea0003800000 */
.L_x_282:
[----:B0----5:R-:W-:Y:S01]  /*ad70*/  HADD2.F32 R3, -RZ, R23.H0_H0 ;  /* 0x20000017ff037230 */ /* 0x021fe20000004100 */
[----:B------:R-:W-:Y:S01]  /*ad80*/  ISETP.GT.AND P1, PT, R17, 0x88, PT ;  /* 0x000000881100780c */ /* 0x000fe20003f24270 */
[----:B------:R-:W-:Y:S01]  /*ad90*/  IMAD.WIDE.U32 R14, R167, R14, R154 ;  /* 0x0000000ea70e7225 */ /* 0x000fe200078e009a */
[----:B------:R-:W-:Y:S03]  /*ada0*/  BSSY B1, `(.L_x_284) ;  /* 0x0000010000017945 */ /* 0x000fe60003800000 */
[----:B------:R-:W-:Y:S01]  /*adb0*/  FMUL R10, R3, R16 ;  /* 0x00000010030a7220 */ /* 0x000fe20000400000 */
[----:B------:R-:W-:Y:S02]  /*adc0*/  ISETP.GT.AND P3, PT, R0, RZ, P1 ;  /* 0x000000ff0000720c */ /* 0x000fe40000f64270 */
[----:B------:R-:W-:Y:S01]  /*add0*/  IADD3 R152, P4, R152, R14, RZ ;  /* 0x0000000e98987210 */ /* 0x000fe20007f9e0ff */
[----:B------:R-:W-:Y:S01]  /*ade0*/  FFMA R10, R25, R2, R10 ;  /* 0x00000002190a7223 */ /* 0x000fe2000000000a */
[----:B------:R-:W-:-:S02]  /*adf0*/  IADD3 R165, R165, R15, RZ ;  /* 0x0000000fa5a57210 */ /* 0x000fc40007ffe0ff */
[----:B------:R-:W-:Y:S02]  /*ae00*/  IADD3 R14, P5, R18, R14, RZ ;  /* 0x0000000e120e7210 */ /* 0x000fe40007fbe0ff */
[----:B------:R-:W-:Y:S01]  /*ae10*/  F2FP.F16.F32.PACK_AB R3, RZ, R10 ;  /* 0x0000000aff03723e */ /* 0x000fe200000000ff */
[----:B------:R-:W-:Y:S01]  /*ae20*/  IMAD.X R20, R165, 0x1, R21, P4 ;  /* 0x00000001a5147824 */ /* 0x000fe200020e0615 */
[C---:B------:R-:W-:Y:S02]  /*ae30*/  LEA R10, P4, R152.reuse, R12, 0x1 ;  /* 0x0000000c980a7211 */ /* 0x040fe400078808ff */
[----:B------:R-:W-:Y:S02]  /*ae40*/  PRMT R17, R3, 0x7610, R17 ;  /* 0x0000761003117816 */ /* 0x000fe40000000011 */
[----:B------:R-:W-:Y:S02]  /*ae50*/  LEA.HI.X R11, R152, R13, R20, 0x1, P4 ;  /* 0x0000000d980b7211 */ /* 0x000fe400020f0c14 */
[----:B------:R-:W-:Y:S01]  /*ae60*/  PRMT R3, R23, 0x7610, R3 ;  /* 0x0000761017037816 */ /* 0x000fe20000000003 */
[----:B------:R0:W-:Y:S01]  /*ae70*/  @P2 STG.E.U16 desc[UR36][R8.64+0x2], R17 ;  /* 0x0000021108002986 */ /* 0x0001e2000c101524 */
[----:B------:R-:W-:Y:S05]  /*ae80*/  @!P3 BRA `(.L_x_285) ;  /* 0x000000000004b947 */ /* 0x000fea0003800000 */
[----:B------:R2:W5:Y:S02]  /*ae90*/  LDG.E.LTC128B.U16 R3, desc[UR36][R10.64] ;  /* 0x000000240a037981 */ /* 0x000564000c1e1520 */
.L_x_285:
[----:B------:R-:W-:Y:S05]  /*aea0*/  BSYNC B1 ;  /* 0x0000000000017941 */ /* 0x000fea0003800000 */
.L_x_284:
[----:B--2--5:R-:W-:Y:S01]  /*aeb0*/  HADD2.F32 R11, -RZ, R3.H0_H0 ;  /* 0x20000003ff0b7230 */ /* 0x024fe20000004100 */
[----:B------:R-:W-:Y:S01]  /*aec0*/  IADD3 R10, P2, R8, R158, RZ ;  /* 0x0000009e080a7210 */ /* 0x000fe20007f5e0ff */
[----:B------:R-:W-:Y:S01]  /*aed0*/  IMAD.X R15, R19, 0x1, R165, P5 ;  /* 0x00000001130f7824 */ /* 0x000fe200028e06a5 */
[----:B------:R-:W-:Y:S01]  /*aee0*/  ISETP.GT.AND P5, PT, R0, 0x1, P1 ;  /* 0x000000010000780c */ /* 0x000fe20000fa4270 */
[----:B------:R-:W-:Y:S01]  /*aef0*/  BSSY B1, `(.L_x_286) ;  /* 0x000000c000017945 */ /* 0x000fe20003800000 */
[----:B------:R-:W-:Y:S01]  /*af00*/  FMUL R11, R11, R16 ;  /* 0x000000100b0b7220 */ /* 0x000fe20000400000 */
[----:B------:R-:W-:-:S04]  /*af10*/  IMAD.WIDE.U32 R22, R22, UR43, R14 ;  /* 0x0000002b16167c25 */ /* 0x000fc8000f8e000e */
[----:B------:R-:W-:Y:S01]  /*af20*/  FFMA R11, R26, R2, R11 ;  /* 0x000000021a0b7223 */ /* 0x000fe2000000000b */
[----:B------:R-:W-:Y:S01]  /*af30*/  IMAD.IADD R157, R157, 0x1, R23 ;  /* 0x000000019d9d7824 */ /* 0x000fe200078e0217 */
[----:B------:R-:W-:-:S03]  /*af40*/  LEA R12, P4, R22, R12, 0x1 ;  /* 0x0000000c160c7211 */ /* 0x000fc600078808ff */
[----:B------:R-:W-:Y:S01]  /*af50*/  F2FP.F16.F32.PACK_AB R14, RZ, R11 ;  /* 0x0000000bff0e723e */ /* 0x000fe200000000ff */
[----:B------:R-:W-:Y:S01]  /*af60*/  IMAD.X R11, R9, 0x1, R156, P2 ;  /* 0x00000001090b7824 */ /* 0x000fe200010e069c */
[----:B------:R-:W-:-:S04]  /*af70*/  LEA.HI.X R13, R22, R13, R157, 0x1, P4 ;  /* 0x0000000d160d7211 */ /* 0x000fc800020f0c9d */
[----:B------:R2:W-:Y:S01]  /*af80*/  @P3 STG.E.U16 desc[UR36][R10.64], R14 ;  /* 0x0000000e0a003986 */ /* 0x0005e2000c101524 */
[----:B------:R-:W-:Y:S05]  /*af90*/  @!P5 BRA `(.L_x_287) ;  /* 0x000000000004d947 */ /* 0x000fea0003800000 */
[----:B------:R3:W5:Y:S02]  /*afa0*/  LDG.E.LTC128B.U16 R3, desc[UR36][R12.64+0x2] ;  /* 0x000002240c037981 */ /* 0x000764000c1e1520 */
.L_x_287:
[----:B------:R-:W-:Y:S05]  /*afb0*/  BSYNC B1 ;  /* 0x0000000000017941 */ /* 0x000fea0003800000 */
.L_x_286:
[----:B-----5:R-:W-:Y:S01]  /*afc0*/  HADD2.F32 R15, -RZ, R3.H0_H0 ;  /* 0x20000003ff0f7230 */ /* 0x020fe20000004100 */
[----:B------:R-:W-:Y:S01]  /*afd0*/  ISETP.GT.AND P2, PT, R0, 0x8, P0 ;  /* 0x000000080000780c */ /* 0x000fe20000744270 */
[----:B------:R-:W-:Y:S03]  /*afe0*/  BSSY B1, `(.L_x_288) ;  /* 0x0000007000017945 */ /* 0x000fe60003800000 */
[----:B--2---:R-:W-:-:S04]  /*aff0*/  FMUL R14, R15, R16 ;  /* 0x000000100f0e7220 */ /* 0x004fc80000400000 */
[----:B------:R-:W-:-:S05]  /*b000*/  FFMA R14, R27, R2, R14 ;  /* 0x000000021b0e7223 */ /* 0x000fca000000000e */
[----:B------:R-:W-:-:S05]  /*b010*/  F2FP.F16.F32.PACK_AB R14, RZ, R14 ;  /* 0x0000000eff0e723e */ /* 0x000fca00000000ff */
[----:B------:R2:W-:Y:S01]  /*b020*/  @P5 STG.E.U16 desc[UR36][R10.64+0x2], R14 ;  /* 0x0000020e0a005986 */ /* 0x0005e2000c101524 */
[----:B------:R-:W-:Y:S05]  /*b030*/  @!P2 BRA `(.L_x_289) ;  /* 0x000000000004a947 */ /* 0x000fea0003800000 */
[----:B------:R4:W5:Y:S02]  /*b040*/  LDG.E.LTC128B.U16 R3, desc[UR36][R6.64+0x10] ;  /* 0x0000102406037981 */ /* 0x000964000c1e1520 */
.L_x_289:
[----:B------:R-:W-:Y:S05]  /*b050*/  BSYNC B1 ;  /* 0x0000000000017941 */ /* 0x000fea0003800000 */
.L_x_288:
[----:B--2--5:R-:W-:Y:S01]  /*b060*/  HADD2.F32 R11, -RZ, R3.H0_H0 ;  /* 0x20000003ff0b7230 */ /* 0x024fe20000004100 */
[----:B------:R-:W-:Y:S01]  /*b070*/  ISETP.GT.AND P3, PT, R0, 0x9, P0 ;  /* 0x000000090000780c */ /* 0x000fe20000764270 */
[----:B------:R-:W-:Y:S03]  /*b080*/  BSSY B1, `(.L_x_290) ;  /* 0x0000007000017945 */ /* 0x000fe60003800000 */
[----:B------:R-:W-:-:S04]  /*b090*/  FMUL R11, R11, R16 ;  /* 0x000000100b0b7220 */ /* 0x000fc80000400000 */
[----:B------:R-:W-:-:S05]  /*b0a0*/  FFMA R11, R28, R2, R11 ;  /* 0x000000021c0b7223 */ /* 0x000fca000000000b */
[----:B------:R-:W-:-:S05]  /*b0b0*/  F2FP.F16.F32.PACK_AB R11, RZ, R11 ;  /* 0x0000000bff0b723e */ /* 0x000fca00000000ff */
[----:B------:R2:W-:Y:S01]  /*b0c0*/  @P2 STG.E.U16 desc[UR36][R8.64+0x10], R11 ;  /* 0x0000100b08002986 */ /* 0x0005e2000c101524 */
[----:B------:R-:W-:Y:S05]  /*b0d0*/  @!P3 BRA `(.L_x_291) ;  /* 0x000000000004b947 */ /* 0x000fea0003800000 */
[----:B------:R0:W5:Y:S02]  /*b0e0*/  LDG.E.LTC128B.U16 R3, desc[UR36][R6.64+0x12] ;  /* 0x0000122406037981 */ /* 0x000164000c1e1520 */
.L_x_291:
[----:B------:R-:W-:Y:S05]  /*b0f0*/  BSYNC B1 ;  /* 0x0000000000017941 */ /* 0x000fea0003800000 */
.L_x_290:
        /* <DEDUP_REMOVED lines=9> */
.L_x_293:
[----:B------:R-:W-:Y:S05]  /*b190*/  BSYNC B1 ;  /* 0x0000000000017941 */ /* 0x000fea0003800000 */
.L_x_292:
[----:B-----5:R-:W-:Y:S01]  /*b1a0*/  HADD2.F32 R11, -RZ, R3.H0_H0 ;  /* 0x20000003ff0b7230 */ /* 0x020fe20000004100 */
[----:B--2---:R-:W-:Y:S01]  /*b1b0*/  IADD3 R10, P3, R158, R8, RZ ;  /* 0x000000089e0a7210 */ /* 0x004fe20007f7e0ff */
[----:B------:R-:W-:Y:S01]  /*b1c0*/  BSSY B1, `(.L_x_294) ;  /* 0x0000009000017945 */ /* 0x000fe20003800000 */
[----:B------:R-:W-:Y:S02]  /*b1d0*/  ISETP.GT.AND P2, PT, R0, 0x9, P1 ;  /* 0x000000090000780c */ /* 0x000fe40000f44270 */
[----:B------:R-:W-:-:S04]  /*b1e0*/  FMUL R11, R11, R16 ;  /* 0x000000100b0b7220 */ /* 0x000fc80000400000 */
[----:B------:R-:W-:-:S05]  /*b1f0*/  FFMA R11, R30, R2, R11 ;  /* 0x000000021e0b7223 */ /* 0x000fca000000000b */
[----:B------:R-:W-:Y:S02]  /*b200*/  F2FP.F16.F32.PACK_AB R14, RZ, R11 ;  /* 0x0000000bff0e723e */ /* 0x000fe400000000ff */
[----:B------:R-:W-:-:S05]  /*b210*/  IADD3.X R11, R156, R9, RZ, P3, !PT ;  /* 0x000000099c0b7210 */ /* 0x000fca0001ffe4ff */
[----:B------:R2:W-:Y:S01]  /*b220*/  @P4 STG.E.U16 desc[UR36][R10.64+0x10], R14 ;  /* 0x0000100e0a004986 */ /* 0x0005e2000c101524 */
[----:B------:R-:W-:Y:S05]  /*b230*/  @!P2 BRA `(.L_x_295) ;  /* 0x000000000004a947 */ /* 0x000fea0003800000 */
[----:B------:R0:W5:Y:S02]  /*b240*/  LDG.E.LTC128B.U16 R3, desc[UR36][R12.64+0x12] ;  /* 0x000012240c037981 */ /* 0x000164000c1e1520 */
.L_x_295:
[----:B------:R-:W-:Y:S05]  /*b250*/  BSYNC B1 ;  /* 0x0000000000017941 */ /* 0x000fea0003800000 */
.L_x_294:
[----:B--2--5:R-:W-:Y:S01]  /*b260*/  HADD2.F32 R11, -RZ, R3.H0_H0 ;  /* 0x20000003ff0b7230 */ /* 0x024fe20000004100 */
[----:B------:R-:W-:Y:S01]  /*b270*/  IADD3 R158, P3, P4, R158, R4, R159 ;  /* 0x000000049e9e7210 */ /* 0x000fe20007c7e09f */
[----:B------:R-:W-:Y:S01]  /*b280*/  BSSY B1, `(.L_x_296) ;  /* 0x0000009000017945 */ /* 0x000fe20003800000 */
[----:B------:R-:W-:Y:S02]  /*b290*/  ISETP.GT.AND P5, PT, R0, 0x10, P0 ;  /* 0x000000100000780c */ /* 0x000fe400007a4270 */
[----:B------:R-:W-:Y:S01]  /*b2a0*/  FMUL R10, R11, R16 ;  /* 0x000000100b0a7220 */ /* 0x000fe20000400000 */
[----:B------:R-:W-:-:S03]  /*b2b0*/  IADD3.X R159, R156, R5, R161, P3, P4 ;  /* 0x000000059c9f7210 */ /* 0x000fc60001fe84a1 */
[----:B------:R-:W-:-:S05]  /*b2c0*/  FFMA R10, R31, R2, R10 ;  /* 0x000000021f0a7223 */ /* 0x000fca000000000a */
[----:B------:R-:W-:-:S05]  /*b2d0*/  F2FP.F16.F32.PACK_AB R10, RZ, R10 ;  /* 0x0000000aff0a723e */ /* 0x000fca00000000ff */
[----:B------:R2:W-:Y:S01]  /*b2e0*/  @P2 STG.E.U16 desc[UR36][R158.64+0x12], R10 ;  /* 0x0000120a9e002986 */ /* 0x0005e2000c101524 */
[----:B------:R-:W-:Y:S05]  /*b2f0*/  @!P5 BRA `(.L_x_297) ;  /* 0x000000000004d947 */ /* 0x000fea0003800000 */
[----:B------:R0:W5:Y:S02]  /*b300*/  LDG.E.LTC128B.U16 R3, desc[UR36][R6.64+0x20] ;  /* 0x0000202406037981 */ /* 0x000164000c1e1520 */
.L_x_297:
[----:B------:R-:W-:Y:S05]  /*b310*/  BSYNC B1 ;  /* 0x0000000000017941 */ /* 0x000fea0003800000 */
.L_x_296:
[----:B-----5:R-:W-:Y:S01]  /*b320*/  HADD2.F32 R5, -RZ, R3.H0_H0 ;  /* 0x20000003ff057230 */ /* 0x020fe20000004100 */
        /* <DEDUP_REMOVED lines=8> */
.L_x_299:
[----:B------:R-:W-:Y:S05]  /*b3b0*/  BSYNC B1 ;  /* 0x0000000000017941 */ /* 0x000fea0003800000 */
.L_x_298:
[----:B0----5:R-:W-:Y:S01]  /*b3c0*/  HADD2.F32 R5, -RZ, R3.H0_H0 ;  /* 0x20000003ff057230 */ /* 0x021fe20000004100 */
        /* <DEDUP_REMOVED lines=8> */
.L_x_301:
[----:B------:R-:W-:Y:S05]  /*b450*/  BSYNC B1 ;  /* 0x0000000000017941 */ /* 0x000fea0003800000 */
.L_x_300:
[----:B-----5:R-:W-:Y:S01]  /*b460*/  HADD2.F32 R5, -RZ, R3.H0_H0 ;  /* 0x20000003ff057230 */ /* 0x020fe20000004100 */
[----:B------:R-:W-:Y:S01]  /*b470*/  ISETP.GT.AND P2, PT, R0, 0x11, P1 ;  /* 0x000000110000780c */ /* 0x000fe20000f44270 */
[----:B0-----:R-:W-:Y:S01]  /*b480*/  @P3 IMAD.MOV.U32 R4, RZ, RZ, R158 ;  /* 0x000000ffff043224 */ /* 0x001fe200078e009e */
[----:B------:R-:W-:Y:S02]  /*b490*/  BSSY B1, `(.L_x_302) ;  /* 0x0000009000017945 */ /* 0x000fe40003800000 */
[----:B------:R-:W-:-:S04]  /*b4a0*/  FMUL R5, R5, R16 ;  /* 0x0000001005057220 */ /* 0x000fc80000400000 */
[----:B------:R-:W-:-:S05]  /*b4b0*/  FFMA R5, R34, R2, R5 ;  /* 0x0000000222057223 */ /* 0x000fca0000000005 */
[----:B------:R-:W-:-:S04]  /*b4c0*/  F2FP.F16.F32.PACK_AB R5, RZ, R5 ;  /* 0x00000005ff05723e */ /* 0x000fc800000000ff */
[----:B--2---:R-:W-:Y:S01]  /*b4d0*/  PRMT R10, R5, 0x7610, R10 ;  /* 0x00007610050a7816 */ /* 0x004fe2000000000a */
[----:B------:R-:W-:-:S05]  /*b4e0*/  @P3 IMAD.MOV.U32 R5, RZ, RZ, R159 ;  /* 0x000000ffff053224 */ /* 0x000fca00078e009f */
[----:B------:R0:W-:Y:S01]  /*b4f0*/  @P3 STG.E.U16 desc[UR36][R4.64+0x20], R10 ;  /* 0x0000200a04003986 */ /* 0x0001e2000c101524 */
[----:B------:R-:W-:Y:S05]  /*b500*/  @!P2 BRA `(.L_x_303) ;  /* 0x000000000004a947 */ /* 0x000fea0003800000 */
[----:B------:R2:W5:Y:S02]  /*b510*/  LDG.E.LTC128B.U16 R3, desc[UR36][R12.64+0x22] ;  /* 0x000022240c037981 */ /* 0x000564000c1e1520 */
.L_x_303:
[----:B------:R-:W-:Y:S05]  /*b520*/  BSYNC B1 ;  /* 0x0000000000017941 */ /* 0x000fea0003800000 */
.L_x_302:
[----:B0----5:R-:W-:Y:S01]  /*b530*/  HADD2.F32 R5, -RZ, R3.H0_H0 ;  /* 0x20000003ff057230 */ /* 0x021fe20000004100 */
[----:B------:R-:W-:Y:S01]  /*b540*/  ISETP.GT.AND P3, PT, R0, 0x18, P0 ;  /* 0x000000180000780c */ /* 0x000fe20000764270 */
[----:B------:R-:W-:Y:S03]  /*b550*/  BSSY B1, `(.L_x_304) ;  /* 0x000000a000017945 */ /* 0x000fe60003800000 */
[----:B------:R-:W-:Y:S01]  /*b560*/  FMUL R4, R5, R16 ;  /* 0x0000001005047220 */ /* 0x000fe20000400000 */
[----:B------:R-:W-:-:S03]  /*b570*/  @P2 IMAD.MOV.U32 R5, RZ, RZ, R159 ;  /* 0x000000ffff052224 */ /* 0x000fc600078e009f */
[----:B------:R-:W-:-:S05]  /*b580*/  FFMA R4, R35, R2, R4 ;  /* 0x0000000223047223 */ /* 0x000fca0000000004 */
[----:B------:R-:W-:-:S04]  /*b590*/  F2FP.F16.F32.PACK_AB R4, RZ, R4 ;  /* 0x00000004ff04723e */ /* 0x000fc800000000ff */
[----:B------:R-:W-:Y:S01]  /*b5a0*/  PRMT R10, R4, 0x7610, R10 ;  /* 0x00007610040a7816 */ /* 0x000fe2000000000a */
[----:B------:R-:W-:-:S05]  /*b5b0*/  @P2 IMAD.MOV.U32 R4, RZ, RZ, R158 ;  /* 0x000000ffff042224 */ /* 0x000fca00078e009e */
[----:B------:R0:W-:Y:S01]  /*b5c0*/  @P2 STG.E.U16 desc[UR36][R4.64+0x22], R10 ;  /* 0x0000220a04002986 */ /* 0x0001e2000c101524 */
[----:B------:R-:W-:Y:S05]  /*b5d0*/  @!P3 BRA `(.L_x_305) ;  /* 0x000000000004b947 */ /* 0x000fea0003800000 */
[----:B------:R0:W5:Y:S02]  /*b5e0*/  LDG.E.LTC128B.U16 R3, desc[UR36][R6.64+0x30] ;  /* 0x0000302406037981 */ /* 0x000164000c1e1520 */
.L_x_305:
[----:B------:R-:W-:Y:S05]  /*b5f0*/  BSYNC B1 ;  /* 0x0000000000017941 */ /* 0x000fea0003800000 */
.L_x_304:
        /* <DEDUP_REMOVED lines=9> */
.L_x_307:
[----:B------:R-:W-:Y:S05]  /*b690*/  BSYNC B1 ;  /* 0x0000000000017941 */ /* 0x000fea0003800000 */
.L_x_306:
        /* <DEDUP_REMOVED lines=9> */
.L_x_309:
[----:B------:R-:W-:Y:S05]  /*b730*/  BSYNC B1 ;  /* 0x0000000000017941 */ /* 0x000fea0003800000 */
.L_x_308:
[----:B-----5:R-:W-:Y:S01]  /*b740*/  HADD2.F32 R5, -RZ, R3.H0_H0 ;  /* 0x20000003ff057230 */ /* 0x020fe20000004100 */
[----:B0-----:R-:W-:Y:S01]  /*b750*/  @P3 MOV R4, R158 ;  /* 0x0000009e00043202 */ /* 0x001fe20000000f00 */
[----:B------:R-:W-:Y:S01]  /*b760*/  BSSY B1, `(.L_x_310) ;  /* 0x000000a000017945 */ /* 0x000fe20003800000 */
[----:B------:R-:W-:Y:S02]  /*b770*/  ISETP.GT.AND P2, PT, R0, 0x19, P1 ;  /* 0x000000190000780c */ /* 0x000fe40000f44270 */
[----:B------:R-:W-:-:S04]  /*b780*/  FMUL R5, R5, R16 ;  /* 0x0000001005057220 */ /* 0x000fc80000400000 */
[----:B------:R-:W-:-:S05]  /*b790*/  FFMA R5, R38, R2, R5 ;  /* 0x0000000226057223 */ /* 0x000fca0000000005 */
[----:B------:R-:W-:-:S04]  /*b7a0*/  F2FP.F16.F32.PACK_AB R5, RZ, R5 ;  /* 0x00000005ff05723e */ /* 0x000fc800000000ff */
[----:B------:R-:W-:Y:S01]  /*b7b0*/  PRMT R10, R5, 0x7610, R10 ;  /* 0x00007610050a7816 */ /* 0x000fe2000000000a */
[----:B------:R-:W-:-:S05]  /*b7c0*/  @P3 IMAD.MOV.U32 R5, RZ, RZ, R159 ;  /* 0x000000ffff053224 */ /* 0x000fca00078e009f */
[----:B------:R0:W-:Y:S01]  /*b7d0*/  @P3 STG.E.U16 desc[UR36][R4.64+0x30], R10 ;  /* 0x0000300a04003986 */ /* 0x0001e2000c101524 */
[----:B------:R-:W-:Y:S05]  /*b7e0*/  @!P2 BRA `(.L_x_311) ;  /* 0x000000000004a947 */ /* 0x000fea0003800000 */
[----:B------:R0:W5:Y:S02]  /*b7f0*/  LDG.E.LTC128B.U16 R3, desc[UR36][R12.64+0x32] ;  /* 0x000032240c037981 */ /* 0x000164000c1e1520 */
.L_x_311:
[----:B------:R-:W-:Y:S05]  /*b800*/  BSYNC B1 ;  /* 0x0000000000017941 */ /* 0x000fea0003800000 */
.L_x_310:
        /* <DEDUP_REMOVED lines=12> */
.L_x_313:
[----:B------:R-:W-:Y:S05]  /*b8d0*/  BSYNC B1 ;  /* 0x0000000000017941 */ /* 0x000fea0003800000 */
.L_x_312:
        /* <DEDUP_REMOVED lines=9> */
.L_x_315:
[----:B------:R-:W-:Y:S05]  /*b970*/  BSYNC B1 ;  /* 0x0000000000017941 */ /* 0x000fea0003800000 */
.L_x_314:
        /* <DEDUP_REMOVED lines=9> */
.L_x_317:
[----:B------:R-:W-:Y:S05]  /*ba10*/  BSYNC B1 ;  /* 0x0000000000017941 */ /* 0x000fea0003800000 */
.L_x_316:
[----:B-----5:R-:W-:Y:S01]  /*ba20*/  HADD2.F32 R5, -RZ, R3.H0_H0 ;  /* 0x20000003ff057230 */ /* 0x020fe20000004100 */
[----:B------:R-:W-:Y:S01]  /*ba30*/  ISETP.GT.AND P2, PT, R0, 0x21, P1 ;  /* 0x000000210000780c */ /* 0x000fe20000f44270 */
[----:B0-----:R-:W-:Y:S01]  /*ba40*/  @P3 IMAD.MOV.U32 R4, RZ, RZ, R158 ;  /* 0x000000ffff043224 */ /* 0x001fe200078e009e */
[----:B------:R-:W-:Y:S02]  /*ba50*/  BSSY B1, `(.L_x_318) ;  /* 0x0000009000017945 */ /* 0x000fe40003800000 */
[----:B------:R-:W-:-:S04]  /*ba60*/  FMUL R5, R5, R16 ;  /* 0x0000001005057220 */ /* 0x000fc80000400000 */
[----:B------:R-:W-:-:S05]  /*ba70*/  FFMA R5, R42, R2, R5 ;  /* 0x000000022a057223 */ /* 0x000fca0000000005 */
[----:B------:R-:W-:-:S04]  /*ba80*/  F2FP.F16.F32.PACK_AB R5, RZ, R5 ;  /* 0x00000005ff05723e */ /* 0x000fc800000000ff */
[----:B------:R-:W-:Y:S02]  /*ba90*/  PRMT R10, R5, 0x7610, R10 ;  /* 0x00007610050a7816 */ /* 0x000fe4000000000a */
[----:B------:R-:W-:-:S05]  /*baa0*/  @P3 MOV R5, R159 ;  /* 0x0000009f00053202 */ /* 0x000fca0000000f00 */
[----:B------:R0:W-:Y:S01]  /*bab0*/  @P3 STG.E.U16 desc[UR36][R4.64+0x40], R10 ;  /* 0x0000400a04003986 */ /* 0x0001e2000c101524 */
[----:B------:R-:W-:Y:S05]  /*bac0*/  @!P2 BRA `(.L_x_319) ;  /* 0x000000000004a947 */ /* 0x000fea0003800000 */
[----:B------:R0:W5:Y:S02]  /*bad0*/  LDG.E.LTC128B.U16 R3, desc[UR36][R12.64+0x42] ;  /* 0x000042240c037981 */ /* 0x000164000c1e1520 */
.L_x_319:
[----:B------:R-:W-:Y:S05]  /*bae0*/  BSYNC B1 ;  /* 0x0000000000017941 */ /* 0x000fea0003800000 */
.L_x_318:
        /* <DEDUP_REMOVED lines=12> */
.L_x_321:
[----:B------:R-:W-:Y:S05]  /*bbb0*/  BSYNC B1 ;  /* 0x0000000000017941 */ /* 0x000fea0003800000 */
.L_x_320:
        /* <DEDUP_REMOVED lines=9> */
.L_x_323:
[----:B------:R-:W-:Y:S05]  /*bc50*/  BSYNC B1 ;  /* 0x0000000000017941 */ /* 0x000fea0003800000 */
.L_x_322:
        /* <DEDUP_REMOVED lines=9> */
.L_x_325:
[----:B------:R-:W-:Y:S05]  /*bcf0*/  BSYNC B1 ;  /* 0x0000000000017941 */ /* 0x000fea0003800000 */
.L_x_324:
[----:B-----5:R-:W-:Y:S01]  /*bd00*/  HADD2.F32 R5, -RZ, R3.H0_H0 ;  /* 0x20000003ff057230 */ /* 0x020fe20000004100 */
[----:B------:R-:W-:Y:S01]  /*bd10*/  ISETP.GT.AND P2, PT, R0, 0x29, P1 ;  /* 0x000000290000780c */ /* 0x000fe20000f44270 */
[----:B0-----:R-:W-:Y:S01]  /*bd20*/  @P3 IMAD.MOV.U32 R4, RZ, RZ, R158 ;  /* 0x000000ffff043224 */ /* 0x001fe200078e009e */
[----:B------:R-:W-:Y:S02]  /*bd30*/  BSSY B1, `(.L_x_326) ;  /* 0x0000009000017945 */ /* 0x000fe40003800000 */
        /* <DEDUP_REMOVED lines=8> */
.L_x_327:
[----:B------:R-:W-:Y:S05]  /*bdc0*/  BSYNC B1 ;  /* 0x0000000000017941 */ /* 0x000fea0003800000 */
.L_x_326:
[----:B0----5:R-:W-:Y:S01]  /*bdd0*/  HADD2.F32 R5, -RZ, R3.H0_H0 ;  /* 0x20000003ff057230 */ /* 0x021fe20000004100 */
[----:B------:R-:W-:Y:S01]  /*bde0*/  ISETP.GT.AND P3, PT, R0, 0x30, P0 ;  /* 0x000000300000780c */ /* 0x000fe20000764270 */
[----:B------:R-:W-:Y:S03]  /*bdf0*/  BSSY B1, `(.L_x_328) ;  /* 0x000000a000017945 */ /* 0x000fe60003800000 */
[----:B------:R-:W-:Y:S01]  /*be00*/  FMUL R4, R5, R16 ;  /* 0x0000001005047220 */ /* 0x000fe20000400000 */
[----:B------:R-:W-:-:S03]  /*be10*/  @P2 IMAD.MOV.U32 R5, RZ, RZ, R159 ;  /* 0x000000ffff052224 */ /* 0x000fc600078e009f */
[----:B------:R-:W-:-:S05]  /*be20*/  FFMA R4, R47, R2, R4 ;  /* 0x000000022f047223 */ /* 0x000fca0000000004 */
[----:B------:R-:W-:-:S04]  /*be30*/  F2FP.F16.F32.PACK_AB R4, RZ, R4 ;  /* 0x00000004ff04723e */ /* 0x000fc800000000ff */
[----:B------:R-:W-:Y:S02]  /*be40*/  PRMT R10, R4, 0x7610, R10 ;  /* 0x00007610040a7816 */ /* 0x000fe4000000000a */
[----:B------:R-:W-:-:S05]  /*be50*/  @P2 MOV R4, R158 ;  /* 0x0000009e00042202 */ /* 0x000fca0000000f00 */
[----:B------:R0:W-:Y:S01]  /*be60*/  @P2 STG.E.U16 desc[UR36][R4.64+0x52], R10 ;  /* 0x0000520a04002986 */ /* 0x0001e2000c101524 */
[----:B------:R-:W-:Y:S05]  /*be70*/  @!P3 BRA `(.L_x_329) ;  /* 0x000000000004b947 */ /* 0x000fea0003800000 */
[----:B------:R0:W5:Y:S02]  /*be80*/  LDG.E.LTC128B.U16 R3, desc[UR36][R6.64+0x60] ;  /* 0x0000602406037981 */ /* 0x000164000c1e1520 */
.L_x_329:
[----:B------:R-:W-:Y:S05]  /*be90*/  BSYNC B1 ;  /* 0x0000000000017941 */ /* 0x000fea0003800000 */
.L_x_328:
        /* <DEDUP_REMOVED lines=9> */
.L_x_331:
[----:B------:R-:W-:Y:S05]  /*bf30*/  BSYNC B1 ;  /* 0x0000000000017941 */ /* 0x000fea0003800000 */
.L_x_330:
        /* <DEDUP_REMOVED lines=9> */
.L_x_333:
[----:B------:R-:W-:Y:S05]  /*bfd0*/  BSYNC B1 ;  /* 0x0000000000017941 */ /* 0x000fea0003800000 */
.L_x_332:
        /* <DEDUP_REMOVED lines=12> */
.L_x_335:
[----:B------:R-:W-:Y:S05]  /*c0a0*/  BSYNC B1 ;  /* 0x0000000000017941 */ /* 0x000fea0003800000 */
.L_x_334:
[----:B0----5:R-:W-:Y:S01]  /*c0b0*/  HADD2.F32 R5, -RZ, R3.H0_H0 ;  /* 0x20000003ff057230 */ /* 0x021fe20000004100 */
[----:B------:R-:W-:Y:S01]  /*c0c0*/  ISETP.GT.AND P3, PT, R0, 0x38, P0 ;  /* 0x000000380000780c */ /* 0x000fe20000764270 */
[----:B------:R-:W-:Y:S03]  /*c0d0*/  BSSY B1, `(.L_x_336) ;  /* 0x000000a000017945 */ /* 0x000fe60003800000 */
[----:B------:R-:W-:Y:S01]  /*c0e0*/  FMUL R4, R5, R16 ;  /* 0x0000001005047220 */ /* 0x000fe20000400000 */
[----:B------:R-:W-:-:S03]  /*c0f0*/  @P2 MOV R5, R159 ;  /* 0x0000009f00052202 */ /* 0x000fc60000000f00 */
[----:B------:R-:W-:-:S05]  /*c100*/  FFMA R4, R51, R2, R4 ;  /* 0x0000000233047223 */ /* 0x000fca0000000004 */
[----:B------:R-:W-:-:S04]  /*c110*/  F2FP.F16.F32.PACK_AB R4, RZ, R4 ;  /* 0x00000004ff04723e */ /* 0x000fc800000000ff */
[----:B------:R-:W-:Y:S01]  /*c120*/  PRMT R10, R4, 0x7610, R10 ;  /* 0x00007610040a7816 */ /* 0x000fe2000000000a */
[----:B------:R-:W-:-:S05]  /*c130*/  @P2 IMAD.MOV.U32 R4, RZ, RZ, R158 ;  /* 0x000000ffff042224 */ /* 0x000fca00078e009e */
[----:B------:R0:W-:Y:S01]  /*c140*/  @P2 STG.E.U16 desc[UR36][R4.64+0x62], R10 ;  /* 0x0000620a04002986 */ /* 0x0001e2000c101524 */
[----:B------:R-:W-:Y:S05]  /*c150*/  @!P3 BRA `(.L_x_337) ;  /* 0x000000000004b947 */ /* 0x000fea0003800000 */
[----:B------:R0:W5:Y:S02]  /*c160*/  LDG.E.LTC128B.U16 R3, desc[UR36][R6.64+0x70] ;  /* 0x0000702406037981 */ /* 0x000164000c1e1520 */
.L_x_337:
[----:B------:R-:W-:Y:S05]  /*c170*/  BSYNC B1 ;  /* 0x0000000000017941 */ /* 0x000fea0003800000 */
.L_x_336:
        /* <DEDUP_REMOVED lines=9> */
.L_x_339:
[----:B------:R-:W-:Y:S05]  /*c210*/  BSYNC B1 ;  /* 0x0000000000017941 */ /* 0x000fea0003800000 */
.L_x_338:
        /* <DEDUP_REMOVED lines=9> */
.L_x_341:
[----:B------:R-:W-:Y:S05]  /*c2b0*/  BSYNC B1 ;  /* 0x0000000000017941 */ /* 0x000fea0003800000 */
.L_x_340:
        /* <DEDUP_REMOVED lines=12> */
.L_x_343:
[----:B------:R-:W-:Y:S05]  /*c380*/  BSYNC B1 ;  /* 0x0000000000017941 */ /* 0x000fea0003800000 */
.L_x_342:
        /* <DEDUP_REMOVED lines=12> */
.L_x_345:
[----:B------:R-:W-:Y:S05]  /*c450*/  BSYNC B1 ;  /* 0x0000000000017941 */ /* 0x000fea0003800000 */
.L_x_344:
        /* <DEDUP_REMOVED lines=9> */
.L_x_347:
[----:B------:R-:W-:Y:S05]  /*c4f0*/  BSYNC B1 ;  /* 0x0000000000017941 */ /* 0x000fea0003800000 */
.L_x_346:
        /* <DEDUP_REMOVED lines=9> */
.L_x_349:
[----:B------:R-:W-:Y:S05]  /*c590*/  BSYNC B1 ;  /* 0x0000000000017941 */ /* 0x000fea0003800000 */
.L_x_348:
        /* <DEDUP_REMOVED lines=12> */
.L_x_351:
[----:B------:R-:W-:Y:S05]  /*c660*/  BSYNC B1 ;  /* 0x0000000000017941 */ /* 0x000fea0003800000 */
.L_x_350:
        /* <DEDUP_REMOVED lines=12> */
.L_x_353:
[----:B------:R-:W-:Y:S05]  /*c730*/  BSYNC B1 ;  /* 0x0000000000017941 */ /* 0x000fea0003800000 */
.L_x_352:
        /* <DEDUP_REMOVED lines=9> */
.L_x_355:
[----:B------:R-:W-:Y:S05]  /*c7d0*/  BSYNC B1 ;  /* 0x0000000000017941 */ /* 0x000fea0003800000 */
.L_x_354:
        /* <DEDUP_REMOVED lines=9> */
.L_x_357:
[----:B------:R-:W-:Y:S05]  /*c870*/  BSYNC B1 ;  /* 0x0000000000017941 */ /* 0x000fea0003800000 */
.L_x_356:
        /* <DEDUP_REMOVED lines=12> */
.L_x_359:
[----:B------:R-:W-:Y:S05]  /*c940*/  BSYNC B1 ;  /* 0x0000000000017941 */ /* 0x000fea0003800000 */
.L_x_358:
        /* <DEDUP_REMOVED lines=12> */
.L_x_361:
[----:B------:R-:W-:Y:S05]  /*ca10*/  BSYNC B1 ;  /* 0x0000000000017941 */ /* 0x000fea0003800000 */
.L_x_360:
        /* <DEDUP_REMOVED lines=9> */
.L_x_363:
[----:B------:R-:W-:Y:S05]  /*cab0*/  BSYNC B1 ;  /* 0x0000000000017941 */ /* 0x000fea0003800000 */
.L_x_362:
        /* <DEDUP_REMOVED lines=9> */
.L_x_365:
[----:B------:R-:W-:Y:S05]  /*cb50*/  BSYNC B1 ;  /* 0x0000000000017941 */ /* 0x000fea0003800000 */
.L_x_364:
        /* <DEDUP_REMOVED lines=12> */
.L_x_367:
[----:B------:R-:W-:Y:S05]  /*cc20*/  BSYNC B1 ;  /* 0x0000000000017941 */ /* 0x000fea0003800000 */
.L_x_366:
        /* <DEDUP_REMOVED lines=12> */
.L_x_369:
[----:B------:R-:W-:Y:S05]  /*ccf0*/  BSYNC B1 ;  /* 0x0000000000017941 */ /* 0x000fea0003800000 */
.L_x_368:
        /* <DEDUP_REMOVED lines=9> */
.L_x_371:
[----:B------:R-:W-:Y:S05]  /*cd90*/  BSYNC B1 ;  /* 0x0000000000017941 */ /* 0x000fea0003800000 */
.L_x_370:
        /* <DEDUP_REMOVED lines=9> */
.L_x_373:
[----:B------:R-:W-:Y:S05]  /*ce30*/  BSYNC B1 ;  /* 0x0000000000017941 */ /* 0x000fea0003800000 */
.L_x_372:
        /* <DEDUP_REMOVED lines=12> */
.L_x_375:
[----:B------:R-:W-:Y:S05]  /*cf00*/  BSYNC B1 ;  /* 0x0000000000017941 */ /* 0x000fea0003800000 */
.L_x_374:
        /* <DEDUP_REMOVED lines=12> */
.L_x_377:
[----:B------:R-:W-:Y:S05]  /*cfd0*/  BSYNC B1 ;  /* 0x0000000000017941 */ /* 0x000fea0003800000 */
.L_x_376:
        /* <DEDUP_REMOVED lines=9> */
.L_x_379:
[----:B------:R-:W-:Y:S05]  /*d070*/  BSYNC B1 ;  /* 0x0000000000017941 */ /* 0x000fea0003800000 */
.L_x_378:
        /* <DEDUP_REMOVED lines=9> */
.L_x_381:
[----:B------:R-:W-:Y:S05]  /*d110*/  BSYNC B1 ;  /* 0x0000000000017941 */ /* 0x000fea0003800000 */
.L_x_380:
        /* <DEDUP_REMOVED lines=12> */
.L_x_383:
[----:B------:R-:W-:Y:S05]  /*d1e0*/  BSYNC B1 ;  /* 0x0000000000017941 */ /* 0x000fea0003800000 */
.L_x_382:
        /* <DEDUP_REMOVED lines=12> */
.L_x_385:
[----:B------:R-:W-:Y:S05]  /*d2b0*/  BSYNC B1 ;  /* 0x0000000000017941 */ /* 0x000fea0003800000 */
.L_x_384:
        /* <DEDUP_REMOVED lines=9> */
.L_x_387:
[----:B------:R-:W-:Y:S05]  /*d350*/  BSYNC B1 ;  /* 0x0000000000017941 */ /* 0x000fea0003800000 */
.L_x_386:
        /* <DEDUP_REMOVED lines=9> */
.L_x_389:
[----:B------:R-:W-:Y:S05]  /*d3f0*/  BSYNC B1 ;  /* 0x0000000000017941 */ /* 0x000fea0003800000 */
.L_x_388:
        /* <DEDUP_REMOVED lines=12> */
.L_x_391:
[----:B------:R-:W-:Y:S05]  /*d4c0*/  BSYNC B1 ;  /* 0x0000000000017941 */ /* 0x000fea0003800000 */
.L_x_390:
        /* <DEDUP_REMOVED lines=12> */
.L_x_393:
[----:B------:R-:W-:Y:S05]  /*d590*/  BSYNC B1 ;  /* 0x0000000000017941 */ /* 0x000fea0003800000 */
.L_x_392:
        /* <DEDUP_REMOVED lines=9> */
.L_x_395:
[----:B------:R-:W-:Y:S05]  /*d630*/  BSYNC B1 ;  /* 0x0000000000017941 */ /* 0x000fea0003800000 */
.L_x_394:
        /* <DEDUP_REMOVED lines=9> */
.L_x_397:
[----:B------:R-:W-:Y:S05]  /*d6d0*/  BSYNC B1 ;  /* 0x0000000000017941 */ /* 0x000fea0003800000 */
.L_x_396:
        /* <DEDUP_REMOVED lines=12> */
.L_x_399:
[----:B------:R-:W-:Y:S05]  /*d7a0*/  BSYNC B1 ;  /* 0x0000000000017941 */ /* 0x000fea0003800000 */
.L_x_398:
        /* <DEDUP_REMOVED lines=12> */
.L_x_401:
[----:B------:R-:W-:Y:S05]  /*d870*/  BSYNC B1 ;  /* 0x0000000000017941 */ /* 0x000fea0003800000 */
.L_x_400:
        /* <DEDUP_REMOVED lines=9> */
.L_x_403:
[----:B------:R-:W-:Y:S05]  /*d910*/  BSYNC B1 ;  /* 0x0000000000017941 */ /* 0x000fea0003800000 */
.L_x_402:
        /* <DEDUP_REMOVED lines=9> */
.L_x_405:
[----:B------:R-:W-:Y:S05]  /*d9b0*/  BSYNC B1 ;  /* 0x0000000000017941 */ /* 0x000fea0003800000 */
.L_x_404:
        /* <DEDUP_REMOVED lines=12> */
.L_x_407:
[----:B------:R-:W-:Y:S05]  /*da80*/  BSYNC B1 ;  /* 0x0000000000017941 */ /* 0x000fea0003800000 */
.L_x_406:
        /* <DEDUP_REMOVED lines=12> */
.L_x_409:
[----:B------:R-:W-:Y:S05]  /*db50*/  BSYNC B1 ;  /* 0x0000000000017941 */ /* 0x000fea0003800000 */
.L_x_408:
        /* <DEDUP_REMOVED lines=9> */
.L_x_411:
[----:B------:R-:W-:Y:S05]  /*dbf0*/  BSYNC B1 ;  /* 0x0000000000017941 */ /* 0x000fea0003800000 */
.L_x_410:
        /* <DEDUP_REMOVED lines=9> */
.L_x_413:
[----:B------:R-:W-:Y:S05]  /*dc90*/  BSYNC B1 ;  /* 0x0000000000017941 */ /* 0x000fea0003800000 */
.L_x_412:
        /* <DEDUP_REMOVED lines=12> */
.L_x_415:
[----:B------:R-:W-:Y:S05]  /*dd60*/  BSYNC B1 ;  /* 0x0000000000017941 */ /* 0x000fea0003800000 */
.L_x_414:
        /* <DEDUP_REMOVED lines=12> */
.L_x_417:
[----:B------:R-:W-:Y:S05]  /*de30*/  BSYNC B1 ;  /* 0x0000000000017941 */ /* 0x000fea0003800000 */
.L_x_416:
        /* <DEDUP_REMOVED lines=9> */
.L_x_419:
[----:B------:R-:W-:Y:S05]  /*ded0*/  BSYNC B1 ;  /* 0x0000000000017941 */ /* 0x000fea0003800000 */
.L_x_418:
        /* <DEDUP_REMOVED lines=9> */
.L_x_421:
[----:B------:R-:W-:Y:S05]  /*df70*/  BSYNC B1 ;  /* 0x0000000000017941 */ /* 0x000fea0003800000 */
.L_x_420:
        /* <DEDUP_REMOVED lines=12> */
.L_x_423:
[----:B------:R-:W-:Y:S05]  /*e040*/  BSYNC B1 ;  /* 0x0000000000017941 */ /* 0x000fea0003800000 */
.L_x_422:
        /* <DEDUP_REMOVED lines=12> */
.L_x_425:
[----:B------:R-:W-:Y:S05]  /*e110*/  BSYNC B1 ;  /* 0x0000000000017941 */ /* 0x000fea0003800000 */
.L_x_424:
        /* <DEDUP_REMOVED lines=9> */
.L_x_427:
[----:B------:R-:W-:Y:S05]  /*e1b0*/  BSYNC B1 ;  /* 0x0000000000017941 */ /* 0x000fea0003800000 */
.L_x_426:
        /* <DEDUP_REMOVED lines=9> */
.L_x_429:
[----:B------:R-:W-:Y:S05]  /*e250*/  BSYNC B1 ;  /* 0x0000000000017941 */ /* 0x000fea0003800000 */
.L_x_428:
        /* <DEDUP_REMOVED lines=12> */
.L_x_431:
[----:B------:R-:W-:Y:S05]  /*e320*/  BSYNC B1 ;  /* 0x0000000000017941 */ /* 0x000fea0003800000 */
.L_x_430:
        /* <DEDUP_REMOVED lines=12> */
.L_x_433:
[----:B------:R-:W-:Y:S05]  /*e3f0*/  BSYNC B1 ;  /* 0x0000000000017941 */ /* 0x000fea0003800000 */
.L_x_432:
        /* <DEDUP_REMOVED lines=9> */
.L_x_435:
[----:B------:R-:W-:Y:S05]  /*e490*/  BSYNC B1 ;  /* 0x0000000000017941 */ /* 0x000fea0003800000 */
.L_x_434:
        /* <DEDUP_REMOVED lines=9> */
.L_x_437:
[----:B------:R-:W-:Y:S05]  /*e530*/  BSYNC B1 ;  /* 0x0000000000017941 */ /* 0x000fea0003800000 */
.L_x_436:
        /* <DEDUP_REMOVED lines=12> */
.L_x_439:
[----:B------:R-:W-:Y:S05]  /*e600*/  BSYNC B1 ;  /* 0x0000000000017941 */ /* 0x000fea0003800000 */
.L_x_438:
        /* <DEDUP_REMOVED lines=12> */
.L_x_441:
[----:B------:R-:W-:Y:S05]  /*e6d0*/  BSYNC B1 ;  /* 0x0000000000017941 */ /* 0x000fea0003800000 */
.L_x_440:
        /* <DEDUP_REMOVED lines=9> */
.L_x_443:
[----:B------:R-:W-:Y:S05]  /*e770*/  BSYNC B1 ;  /* 0x0000000000017941 */ /* 0x000fea0003800000 */
.L_x_442:
        /* <DEDUP_REMOVED lines=9> */
.L_x_445:
[----:B------:R-:W-:Y:S05]  /*e810*/  BSYNC B1 ;  /* 0x0000000000017941 */ /* 0x000fea0003800000 */
.L_x_444:
        /* <DEDUP_REMOVED lines=12> */
.L_x_447:
[----:B------:R-:W-:Y:S05]  /*e8e0*/  BSYNC B1 ;  /* 0x0000000000017941 */ /* 0x000fea0003800000 */
.L_x_446:
        /* <DEDUP_REMOVED lines=12> */
.L_x_449:
[----:B------:R-:W-:Y:S05]  /*e9b0*/  BSYNC B1 ;  /* 0x0000000000017941 */ /* 0x000fea0003800000 */
.L_x_448:
        /* <DEDUP_REMOVED lines=9> */
.L_x_451:
[----:B------:R-:W-:Y:S05]  /*ea50*/  BSYNC B1 ;  /* 0x0000000000017941 */ /* 0x000fea0003800000 */
.L_x_450:
        /* <DEDUP_REMOVED lines=9> */
.L_x_453:
[----:B------:R-:W-:Y:S05]  /*eaf0*/  BSYNC B1 ;  /* 0x0000000000017941 */ /* 0x000fea0003800000 */
.L_x_452:
        /* <DEDUP_REMOVED lines=12> */
.L_x_455:
[----:B------:R-:W-:Y:S05]  /*ebc0*/  BSYNC B1 ;  /* 0x0000000000017941 */ /* 0x000fea0003800000 */
.L_x_454:
        /* <DEDUP_REMOVED lines=12> */
.L_x_457:
[----:B------:R-:W-:Y:S05]  /*ec90*/  BSYNC B1 ;  /* 0x0000000000017941 */ /* 0x000fea0003800000 */
.L_x_456:
        /* <DEDUP_REMOVED lines=9> */
.L_x_459:
[----:B------:R-:W-:Y:S05]  /*ed30*/  BSYNC B1 ;  /* 0x0000000000017941 */ /* 0x000fea0003800000 */
.L_x_458:
        /* <DEDUP_REMOVED lines=9> */
.L_x_461:
[----:B------:R-:W-:Y:S05]  /*edd0*/  BSYNC B1 ;  /* 0x0000000000017941 */ /* 0x000fea0003800000 */
.L_x_460:
        /* <DEDUP_REMOVED lines=12> */
.L_x_463:
[----:B------:R-:W-:Y:S05]  /*eea0*/  BSYNC B1 ;  /* 0x0000000000017941 */ /* 0x000fea0003800000 */
.L_x_462:
        /* <DEDUP_REMOVED lines=12> */
.L_x_465:
[----:B------:R-:W-:Y:S05]  /*ef70*/  BSYNC B1 ;  /* 0x0000000000017941 */ /* 0x000fea0003800000 */
.L_x_464:
        /* <DEDUP_REMOVED lines=9> */
.L_x_467:
[----:B------:R-:W-:Y:S05]  /*f010*/  BSYNC B1 ;  /* 0x0000000000017941 */ /* 0x000fea0003800000 */
.L_x_466:
        /* <DEDUP_REMOVED lines=9> */
.L_x_469:
[----:B------:R-:W-:Y:S05]  /*f0b0*/  BSYNC B1 ;  /* 0x0000000000017941 */ /* 0x000fea0003800000 */
.L_x_468:
        /* <DEDUP_REMOVED lines=12> */
.L_x_471:
[----:B------:R-:W-:Y:S05]  /*f180*/  BSYNC B1 ;  /* 0x0000000000017941 */ /* 0x000fea0003800000 */
.L_x_470:
        /* <DEDUP_REMOVED lines=12> */
.L_x_473:
[----:B------:R-:W-:Y:S05]  /*f250*/  BSYNC B1 ;  /* 0x0000000000017941 */ /* 0x000fea0003800000 */
.L_x_472:
        /* <DEDUP_REMOVED lines=9> */
.L_x_475:
[----:B------:R-:W-:Y:S05]  /*f2f0*/  BSYNC B1 ;  /* 0x0000000000017941 */ /* 0x000fea0003800000 */
.L_x_474:
        /* <DEDUP_REMOVED lines=9> */
.L_x_477:
[----:B------:R-:W-:Y:S05]  /*f390*/  BSYNC B1 ;  /* 0x0000000000017941 */ /* 0x000fea0003800000 */
.L_x_476:
        /* <DEDUP_REMOVED lines=12> */
.L_x_479:
[----:B------:R-:W-:Y:S05]  /*f460*/  BSYNC B1 ;  /* 0x0000000000017941 */ /* 0x000fea0003800000 */
.L_x_478:
        /* <DEDUP_REMOVED lines=12> */
.L_x_481:
[----:B------:R-:W-:Y:S05]  /*f530*/  BSYNC B1 ;  /* 0x0000000000017941 */ /* 0x000fea0003800000 */
.L_x_480:
        /* <DEDUP_REMOVED lines=9> */
.L_x_483:
[----:B------:R-:W-:Y:S05]  /*f5d0*/  BSYNC B1 ;  /* 0x0000000000017941 */ /* 0x000fea0003800000 */
.L_x_482:
        /* <DEDUP_REMOVED lines=9> */
.L_x_485:
[----:B------:R-:W-:Y:S05]  /*f670*/  BSYNC B1 ;  /* 0x0000000000017941 */ /* 0x000fea0003800000 */
.L_x_484:
        /* <DEDUP_REMOVED lines=12> */
.L_x_487:
[----:B------:R-:W-:Y:S05]  /*f740*/  BSYNC B1 ;  /* 0x0000000000017941 */ /* 0x000fea0003800000 */
.L_x_486:
        /* <DEDUP_REMOVED lines=12> */
.L_x_489:
[----:B------:R-:W-:Y:S05]  /*f810*/  BSYNC B1 ;  /* 0x0000000000017941 */ /* 0x000fea0003800000 */
.L_x_488:
        /* <DEDUP_REMOVED lines=9> */
.L_x_491:
[----:B------:R-:W-:Y:S05]  /*f8b0*/  BSYNC B1 ;  /* 0x0000000000017941 */ /* 0x000fea0003800000 */
.L_x_490:
        /* <DEDUP_REMOVED lines=9> */
.L_x_493:
[----:B------:R-:W-:Y:S05]  /*f950*/  BSYNC B1 ;  /* 0x0000000000017941 */ /* 0x000fea0003800000 */
.L_x_492:
        /* <DEDUP_REMOVED lines=12> */
.L_x_495:
[----:B------:R-:W-:Y:S05]  /*fa20*/  BSYNC B1 ;  /* 0x0000000000017941 */ /* 0x000fea0003800000 */
.L_x_494:
        /* <DEDUP_REMOVED lines=12> */
.L_x_497:
[----:B------:R-:W-:Y:S05]  /*faf0*/  BSYNC B1 ;  /* 0x0000000000017941 */ /* 0x000fea0003800000 */
.L_x_496:
        /* <DEDUP_REMOVED lines=9> */
.L_x_499:
[----:B------:R-:W-:Y:S05]  /*fb90*/  BSYNC B1 ;  /* 0x0000000000017941 */ /* 0x000fea0003800000 */
.L_x_498:
        /* <DEDUP_REMOVED lines=9> */
.L_x_501:
[----:B------:R-:W-:Y:S05]  /*fc30*/  BSYNC B1 ;  /* 0x0000000000017941 */ /* 0x000fea0003800000 */
.L_x_500:
        /* <DEDUP_REMOVED lines=12> */
.L_x_503:
[----:B------:R-:W-:Y:S05]  /*fd00*/  BSYNC B1 ;  /* 0x0000000000017941 */ /* 0x000fea0003800000 */
.L_x_502:
        /* <DEDUP_REMOVED lines=12> */
.L_x_505:
[----:B------:R-:W-:Y:S05]  /*fdd0*/  BSYNC B1 ;  /* 0x0000000000017941 */ /* 0x000fea0003800000 */
.L_x_504:
        /* <DEDUP_REMOVED lines=9> */
.L_x_507:
[----:B------:R-:W-:Y:S05]  /*fe70*/  BSYNC B1 ;  /* 0x0000000000017941 */ /* 0x000fea0003800000 */
.L_x_506:
        /* <DEDUP_REMOVED lines=9> */
.L_x_509:
[----:B------:R-:W-:Y:S05]  /*ff10*/  BSYNC B1 ;  /* 0x0000000000017941 */ /* 0x000fea0003800000 */
.L_x_508:
        /* <DEDUP_REMOVED lines=12> */
.L_x_511:
[----:B------:R-:W-:Y:S05]  /*ffe0*/  BSYNC B1 ;  /* 0x0000000000017941 */ /* 0x000fea0003800000 */
.L_x_510:
        /* <DEDUP_REMOVED lines=12> */
.L_x_513:
[----:B------:R-:W-:Y:S05]  /*100b0*/  BSYNC B1 ;  /* 0x0000000000017941 */ /* 0x000fea0003800000 */
.L_x_512:
        /* <DEDUP_REMOVED lines=9> */
.L_x_515:
[----:B------:R-:W-:Y:S05]  /*10150*/  BSYNC B1 ;  /* 0x0000000000017941 */ /* 0x000fea0003800000 */
.L_x_514:
        /* <DEDUP_REMOVED lines=9> */
.L_x_517:
[----:B------:R-:W-:Y:S05]  /*101f0*/  BSYNC B1 ;  /* 0x0000000000017941 */ /* 0x000fea0003800000 */
.L_x_516:
        /* <DEDUP_REMOVED lines=12> */
.L_x_519:
[----:B------:R-:W-:Y:S05]  /*102c0*/  BSYNC B1 ;  /* 0x0000000000017941 */ /* 0x000fea0003800000 */
.L_x_518:
        /* <DEDUP_REMOVED lines=12> */
.L_x_521:
[----:B------:R-:W-:Y:S05]  /*10390*/  BSYNC B1 ;  /* 0x0000000000017941 */ /* 0x000fea0003800000 */
.L_x_520:
        /* <DEDUP_REMOVED lines=9> */
.L_x_523:
[----:B------:R-:W-:Y:S05]  /*10430*/  BSYNC B1 ;  /* 0x0000000000017941 */ /* 0x000fea0003800000 */
.L_x_522:
        /* <DEDUP_REMOVED lines=9> */
.L_x_525:
[----:B------:R-:W-:Y:S05]  /*104d0*/  BSYNC B1 ;  /* 0x0000000000017941 */ /* 0x000fea0003800000 */
.L_x_524:
        /* <DEDUP_REMOVED lines=12> */
.L_x_527:
[----:B------:R-:W-:Y:S05]  /*105a0*/  BSYNC B1 ;  /* 0x0000000000017941 */ /* 0x000fea0003800000 */
.L_x_526:
        /* <DEDUP_REMOVED lines=12> */
.L_x_529:
[----:B------:R-:W-:Y:S05]  /*10670*/  BSYNC B1 ;  /* 0x0000000000017941 */ /* 0x000fea0003800000 */
.L_x_528:
        /* <DEDUP_REMOVED lines=9> */
.L_x_531:
[----:B------:R-:W-:Y:S05]  /*10710*/  BSYNC B1 ;  /* 0x0000000000017941 */ /* 0x000fea0003800000 */
.L_x_530:
        /* <DEDUP_REMOVED lines=9> */
.L_x_533:
[----:B------:R-:W-:Y:S05]  /*107b0*/  BSYNC B1 ;  /* 0x0000000000017941 */ /* 0x000fea0003800000 */
.L_x_532:
[----:B-----5:R-:W-:Y:S01]  /*107c0*/  HADD2.F32 R5, -RZ, R3.H0_H0 ;  /* 0x20000003ff057230 */ /* 0x020fe20000004100 */
[----:B------:R-:W-:Y:S01]  /*107d0*/  ISETP.GT.AND P1, PT, R0, 0xf9, P1 ;  /* 0x000000f90000780c */ /* 0x000fe20000f24270 */
[----:B0-----:R-:W-:Y:S01]  /*107e0*/  @P2 IMAD.MOV.U32 R4, RZ, RZ, R158 ;  /* 0x000000ffff042224 */ /* 0x001fe200078e009e */
[----:B------:R-:W-:Y:S02]  /*107f0*/  BSSY B1, `(.L_x_534) ;  /* 0x0000009000017945 */ /* 0x000fe40003800000 */
[----:B------:R-:W-:-:S04]  /*10800*/  FMUL R5, R5, R16 ;  /* 0x0000001005057220 */ /* 0x000fc80000400000 */
[----:B------:R-:W-:-:S05]  /*10810*/  FFMA R5, R150, R2, R5 ;  /* 0x0000000296057223 */ /* 0x000fca0000000005 */
[----:B------:R-:W-:-:S04]  /*10820*/  F2FP.F16.F32.PACK_AB R5, RZ, R5 ;  /* 0x00000005ff05723e */ /* 0x000fc800000000ff */
[----:B-1--4-:R-:W-:Y:S01]  /*10830*/  PRMT R6, R5, 0x7610, R6 ;  /* 0x0000761005067816 */ /* 0x012fe20000000006 */
[----:B------:R-:W-:-:S05]  /*10840*/  @P2 IMAD.MOV.U32 R5, RZ, RZ, R159 ;  /* 0x000000ffff052224 */ /* 0x000fca00078e009f */
[----:B------:R0:W-:Y:S01]  /*10850*/  @P2 STG.E.U16 desc[UR36][R4.64+0x1f0], R6 ;  /* 0x0001f00604002986 */ /* 0x0001e2000c101524 */
[----:B------:R-:W-:Y:S05]  /*10860*/  @!P1 BRA `(.L_x_535) ;  /* 0x0000000000049947 */ /* 0x000fea0003800000 */
[----:B------:R1:W5:Y:S02]  /*10870*/  LDG.E.LTC128B.U16 R3, desc[UR36][R12.64+0x1f2] ;  /* 0x0001f2240c037981 */ /* 0x000364000c1e1520 */
.L_x_535:
[----:B------:R-:W-:Y:S05]  /*10880*/  BSYNC B1 ;  /* 0x0000000000017941 */ /* 0x000fea0003800000 */
.L_x_534:
[----:B------:R-:W-:Y:S05]  /*10890*/  @!P1 BRA `(.L_x_536) ;  /* 0x0000004c00b09947 */ /* 0x000fea0003800000 */
[----:B-----5:R-:W-:-:S05]  /*108a0*/  HADD2.F32 R3, -RZ, R3.H0_H0 ;  /* 0x20000003ff037230 */ /* 0x020fca0000004100 */
[----:B------:R-:W-:-:S04]  /*108b0*/  FMUL R0, R3, R16 ;  /* 0x0000001003007220 */ /* 0x000fc80000400000 */
[----:B------:R-:W-:-:S05]  /*108c0*/  FFMA R0, R151, R2, R0 ;  /* 0x0000000297007223 */ /* 0x000fca0000000000 */
[----:B------:R-:W-:-:S05]  /*108d0*/  F2FP.F16.F32.PACK_AB R0, RZ, R0 ;  /* 0x00000000ff00723e */ /* 0x000fca00000000ff */
[----:B------:R4:W-:Y:S01]  /*108e0*/  STG.E.U16 desc[UR36][R158.64+0x1f2], R0 ;  /* 0x0001f2009e007986 */ /* 0x0009e2000c101524 */
[----:B------:R-:W-:Y:S05]  /*108f0*/  BRA `(.L_x_536) ;  /* 0x0000004c00987947 */ /* 0x000fea0003800000 */
.L_x_29:
[----:B------:R-:W2:Y:S01]  /*10900*/  LDL.LU R3, [R1] ;  /* 0x0000000001037983 */ /* 0x000ea20000300800 */
[----:B------:R-:W-:-:S03]  /*10910*/  ULDC.64 UR4, c[0x0][0x5c0] ;  /* 0x0001700000047ab9 */ /* 0x000fc60000000a00 */
[----:B------:R-:W3:Y:S04]  /*10920*/  LDL.LU R9, [R1+0x60] ;  /* 0x0000600001097983 */ /* 0x000ee80000300800 */
[----:B------:R-:W4:Y:S04]  /*10930*/  LDL.LU R11, [R1+0x8c] ;  /* 0x00008c00010b7983 */ /* 0x000f280000300800 */
[----:B------:R-:W5:Y:S04]  /*10940*/  LDL.LU R235, [R1+0x9c] ;  /* 0x00009c0001eb7983 */ /* 0x000f680000300800 */
        /* <DEDUP_REMOVED lines=75> */
[----:B------:R-:W5:Y:S01]  /*10e00*/  LDL.LU R158, [R1+0x1cc] ;  /* 0x0001cc00019e7983 */ /* 0x000f620000300800 */
[----:B--2---:R-:W-:-:S03]  /*10e10*/  FMUL R3, R3, R2 ;  /* 0x0000000203037220 */ /* 0x004fc60000400000 */
[----:B------:R-:W2:Y:S01]  /*10e20*/  LDL.LU R157, [R1+0x1d0] ;  /* 0x0001d000019d7983 */ /* 0x000ea20000300800 */
[----:B------:R-:W-:-:S03]  /*10e30*/  LEA R4, P0, R6, UR4, 0x1 ;  /* 0x0000000406047c11 */ /* 0x000fc6000f8008ff */
[----:B------:R-:W2:Y:S04]  /*10e40*/  LDL.LU R156, [R1+0x1d4] ;  /* 0x0001d400019c7983 */ /* 0x000ea80000300800 */
[----:B------:R-:W2:Y:S04]  /*10e50*/  LDL.LU R155, [R1+0x1d8] ;  /* 0x0001d800019b7983 */ /* 0x000ea80000300800 */
[----:B------:R-:W2:Y:S04]  /*10e60*/  LDL.LU R154, [R1+0x1dc] ;  /* 0x0001dc00019a7983 */ /* 0x000ea80000300800 */
[----:B------:R-:W2:Y:S01]  /*10e70*/  LDL.LU R153, [R1+0x1e0] ;  /* 0x0001e00001997983 */ /* 0x000ea20000300800 */
[----:B------:R-:W-:-:S03]  /*10e80*/  LEA.HI.X R5, R6, UR5, R10, 0x1, P0 ;  /* 0x0000000506057c11 */ /* 0x000fc600080f0c0a */
[----:B------:R-:W2:Y:S01]  /*10e90*/  LDL.LU R152, [R1+0x1e4] ;  /* 0x0001e40001987983 */ /* 0x000ea20000300800 */
[----:B------:R-:W-:-:S03]  /*10ea0*/  F2FP.F16.F32.PACK_AB R3, RZ, R3 ;  /* 0x00000003ff03723e */ /* 0x000fc600000000ff */
[----:B------:R-:W2:Y:S04]  /*10eb0*/  LDL.LU R23, [R1+0x1e8] ;  /* 0x0001e80001177983 */ /* 0x000ea80000300800 */
[----:B------:R-:W2:Y:S04]  /*10ec0*/  LDL.LU R22, [R1+0x1ec] ;  /* 0x0001ec0001167983 */ /* 0x000ea80000300800 */
[----:B------:R-:W2:Y:S04]  /*10ed0*/  LDL.LU R21, [R1+0x1f0] ;  /* 0x0001f00001157983 */ /* 0x000ea80000300800 */
[----:B------:R-:W2:Y:S04]  /*10ee0*/  LDL.LU R20, [R1+0x1f4] ;  /* 0x0001f40001147983 */ /* 0x000ea80000300800 */
[----:B------:R-:W2:Y:S04]  /*10ef0*/  LDL.LU R19, [R1+0x1f8] ;  /* 0x0001f80001137983 */ /* 0x000ea80000300800 */
[----:B------:R-:W2:Y:S04]  /*10f00*/  LDL.LU R18, [R1+0x1fc] ;  /* 0x0001fc0001127983 */ /* 0x000ea80000300800 */
[----:B------:R-:W3:Y:S04]  /*10f10*/  LDL.LU R7, [R1+0x8] ;  /* 0x0000080001077983 */ /* 0x000ee80000300800 */
[----:B------:R-:W4:Y:S04]  /*10f20*/  LDL.LU R6, [R1+0xc] ;  /* 0x00000c0001067983 */ /* 0x000f280000300800 */
[----:B------:R0:W-:Y:S04]  /*10f30*/  @P1 STG.E.U16 desc[UR36][R4.64], R3 ;  /* 0x0000000304001986 */ /* 0x0001e8000c101524 */
[----:B0-----:R-:W5:Y:S01]  /*10f40*/  LDL.LU R3, [R1+0x4] ;  /* 0x0000040001037983 */ /* 0x001f620000300800 */
[----:B------:R-:W-:Y:S01]  /*10f50*/  ISETP.GT.AND P0, PT, R0, 0x1, P3 ;  /* 0x000000010000780c */ /* 0x000fe20001f04270 */
[----:B------:R-:W-:Y:S01]  /*10f60*/  USHF.L.U32 UR5, UR8, 0x4, URZ ;  /* 0x0000000408057899 */ /* 0x000fe2000800063f */
[----:B------:R-:W-:Y:S01]  /*10f70*/  ISETP.GT.AND P2, PT, R17, 0x8, PT ;  /* 0x000000081100780c */ /* 0x000fe20003f44270 */
[----:B------:R-:W-:Y:S01]  /*10f80*/  USHF.L.U64.HI UR4, UR8, 0x4, UR9 ;  /* 0x0000000408047899 */ /* 0x000fe20008010209 */
[----:B---3--:R-:W-:-:S05]  /*10f90*/  FMUL R7, R7, R2 ;  /* 0x0000000207077220 */ /* 0x008fca0000400000 */
[----:B------:R-:W-:-:S04]  /*10fa0*/  F2FP.F16.F32.PACK_AB R7, RZ, R7 ;  /* 0x00000007ff07723e */ /* 0x000fc800000000ff */
[----:B------:R-:W-:Y:S01]  /*10fb0*/  PRMT R8, R7, 0x7610, R8 ;  /* 0x0000761007087816 */ /* 0x000fe20000000008 */
[----:B-----5:R-:W-:-:S05]  /*10fc0*/  FMUL R3, R3, R2 ;  /* 0x0000000203037220 */ /* 0x020fca0000400000 */
[----:B------:R-:W-:-:S05]  /*10fd0*/  F2FP.F16.F32.PACK_AB R3, RZ, R3 ;  /* 0x00000003ff03723e */ /* 0x000fca00000000ff */
[----:B------:R4:W-:Y:S01]  /*10fe0*/  @P0 STG.E.U16 desc[UR36][R4.64+0x2], R3 ;  /* 0x0000020304000986 */ /* 0x0009e2000c101524 */
[----:B------:R-:W-:Y:S01]  /*10ff0*/  ISETP.GT.AND P0, PT, R0, RZ, P2 ;  /* 0x000000ff0000720c */ /* 0x000fe20001704270 */
[----:B----4-:R-:W-:Y:S01]  /*11000*/  FMUL R3, R6, R2 ;  /* 0x0000000206037220 */ /* 0x010fe20000400000 */
[----:B------:R-:W-:-:S04]  /*11010*/  IADD3 R6, P1, R4, UR5, RZ ;  /* 0x0000000504067c10 */ /* 0x000fc8000ff3e0ff */
[----:B------:R-:W-:Y:S02]  /*11020*/  IADD3.X R7, R5, UR4, RZ, P1, !PT ;  /* 0x0000000405077c10 */ /* 0x000fe40008ffe4ff */
[----:B------:R-:W-:-:S05]  /*11030*/  F2FP.F16.F32.PACK_AB R3, RZ, R3 ;  /* 0x00000003ff03723e */ /* 0x000fca00000000ff */
[----:B------:R0:W-:Y:S01]  /*11040*/  @P0 STG.E.U16 desc[UR36][R6.64], R8 ;  /* 0x0000000806000986 */ /* 0x0001e2000c101524 */
[----:B------:R-:W-:-:S03]  /*11050*/  ISETP.GT.AND P0, PT, R0, 0x1, P2 ;  /* 0x000000010000780c */ /* 0x000fc60001704270 */
[----:B0-----:R-:W3:Y:S10]  /*11060*/  LDL.LU R8, [R1+0x50] ;  /* 0x0000500001087983 */ /* 0x001ef40000300800 */
[----:B------:R0:W-:Y:S04]  /*11070*/  @P0 STG.E.U16 desc[UR36][R6.64+0x2], R3 ;  /* 0x0000020306000986 */ /* 0x0001e8000c101524 */
[----:B0-----:R-:W4:Y:S01]  /*11080*/  LDL.LU R3, [R1+0x10] ;  /* 0x0000100001037983 */ /* 0x001f220000300800 */
[----:B------:R-:W-:Y:S01]  /*11090*/  ISETP.GT.AND P0, PT, R0, 0x8, P3 ;  /* 0x000000080000780c */ /* 0x000fe20001f04270 */
[----:B----4-:R-:W-:-:S05]  /*110a0*/  FMUL R3, R3, R2 ;  /* 0x0000000203037220 */ /* 0x010fca0000400000 */
[----:B------:R-:W-:-:S07]  /*110b0*/  F2FP.F16.F32.PACK_AB R3, RZ, R3 ;  /* 0x00000003ff03723e */ /* 0x000fce00000000ff */
        /* <DEDUP_REMOVED lines=73> */
[----:B---3--:R-:W-:-:S05]  /*11550*/  FMUL R8, R8, R2 ;  /* 0x0000000208087220 */ /* 0x008fca0000400000 */
[----:B------:R-:W-:Y:S01]  /*11560*/  F2FP.F16.F32.PACK_AB R8, RZ, R8 ;  /* 0x00000008ff08723e */ /* 0x000fe200000000ff */
[----:B----4-:R-:W-:-:S05]  /*11570*/  FMUL R3, R3, R2 ;  /* 0x0000000203037220 */ /* 0x010fca0000400000 */
[----:B------:R-:W-:-:S05]  /*11580*/  F2FP.F16.F32.PACK_AB R3, RZ, R3 ;  /* 0x00000003ff03723e */ /* 0x000fca00000000ff */
[----:B------:R0:W-:Y:S01]  /*11590*/  @P0 STG.E.U16 desc[UR36][R6.64+0x42], R3 ;  /* 0x0000420306000986 */ /* 0x0001e2000c101524 */
[----:B------:R-:W-:-:S03]  /*115a0*/  ISETP.GT.AND P0, PT, R0, 0x28, P3 ;  /* 0x000000280000780c */ /* 0x000fc60001f04270 */
[----:B0-----:R-:W3:Y:S01]  /*115b0*/  LDL.LU R3, [R1+0x54] ;  /* 0x0000540001037983 */ /* 0x001ee20000300800 */
[----:B------:R-:W-:-:S09]  /*115c0*/  ISETP.GT.AND P1, PT, R0, 0x29, P3 ;  /* 0x000000290000780c */ /* 0x000fd20001f24270 */
[----:B------:R0:W-:Y:S04]  /*115d0*/  @P0 STG.E.U16 desc[UR36][R4.64+0x50], R8 ;  /* 0x0000500804000986 */ /* 0x0001e8000c101524 */
[----:B0-----:R-:W4:Y:S01]  /*115e0*/  LDL.LU R8, [R1+0x58] ;  /* 0x0000580001087983 */ /* 0x001f220000300800 */
[----:B---3--:R-:W-:-:S05]  /*115f0*/  FMUL R3, R3, R2 ;  /* 0x0000000203037220 */ /* 0x008fca0000400000 */
[----:B------:R-:W-:-:S05]  /*11600*/  F2FP.F16.F32.PACK_AB R3, RZ, R3 ;  /* 0x00000003ff03723e */ /* 0x000fca00000000ff */
[----:B------:R0:W-:Y:S01]  /*11610*/  @P1 STG.E.U16 desc[UR36][R4.64+0x52], R3 ;  /* 0x0000520304001986 */ /* 0x0001e2000c101524 */
[----:B----4-:R-:W-:-:S05]  /*11620*/  FMUL R8, R8, R2 ;  /* 0x0000000208087220 */ /* 0x010fca0000400000 */
[----:B------:R-:W-:Y:S01]  /*11630*/  F2FP.F16.F32.PACK_AB R8, RZ, R8 ;  /* 0x00000008ff08723e */ /* 0x000fe200000000ff */
[----:B0-----:R-:W3:Y:S03]  /*11640*/  LDL.LU R3, [R1+0x5c] ;  /* 0x00005c0001037983 */ /* 0x001ee60000300800 */
[----:B------:R-:W-:Y:S02]  /*11650*/  PRMT R10, R8, 0x7610, R10 ;  /* 0x00007610080a7816 */ /* 0x000fe4000000000a */
[----:B------:R-:W4:Y:S01]  /*11660*/  LDL.LU R8, [R1+0x64] ;  /* 0x0000640001087983 */ /* 0x000f220000300800 */
[C---:B------:R-:W-:Y:S02]  /*11670*/  ISETP.GT.AND P1, PT, R0.reuse, 0x28, P2 ;  /* 0x000000280000780c */ /* 0x040fe40001724270 */
[C---:B------:R-:W-:Y:S02]  /*11680*/  ISETP.GT.AND P4, PT, R0.reuse, 0x29, P2 ;  /* 0x000000290000780c */ /* 0x040fe40001784270 */
[C---:B------:R-:W-:Y:S01]  /*11690*/  ISETP.GT.AND P5, PT, R0.reuse, 0x30, P3 ;  /* 0x000000300000780c */ /* 0x040fe20001fa4270 */
[----:B------:R-:W-:Y:S01]  /*116a0*/  FMUL R9, R9, R2 ;  /* 0x0000000209097220 */ /* 0x000fe20000400000 */
[----:B------:R-:W-:-:S04]  /*116b0*/  ISETP.GT.AND P0, PT, R0, 0x31, P3 ;  /* 0x000000310000780c */ /* 0x000fc80001f04270 */
[----:B------:R-:W-:-:S03]  /*116c0*/  F2FP.F16.F32.PACK_AB R9, RZ, R9 ;  /* 0x00000009ff09723e */ /* 0x000fc600000000ff */
[----:B------:R0:W-:Y:S04]  /*116d0*/  @P1 STG.E.U16 desc[UR36][R6.64+0x50], R10 ;  /* 0x0000500a06001986 */ /* 0x0001e8000c101524 */
[----:B0-----:R-:W5:Y:S01]  /*116e0*/  LDL.LU R10, [R1+0x74] ;  /* 0x00007400010a7983 */ /* 0x001f620000300800 */
[----:B---3--:R-:W-:-:S05]  /*116f0*/  FMUL R3, R3, R2 ;  /* 0x0000000203037220 */ /* 0x008fca0000400000 */
[----:B------:R-:W-:Y:S01]  /*11700*/  F2FP.F16.F32.PACK_AB R3, RZ, R3 ;  /* 0x00000003ff03723e */ /* 0x000fe200000000ff */
[----:B----4-:R-:W-:-:S04]  /*11710*/  FMUL R8, R8, R2 ;  /* 0x0000000208087220 */ /* 0x010fc80000400000 */
[----:B------:R0:W-:Y:S04]  /*11720*/  @P4 STG.E.U16 desc[UR36][R6.64+0x52], R3 ;  /* 0x0000520306004986 */ /* 0x0001e8000c101524 */
[----:B------:R1:W-:Y:S01]  /*11730*/  @P5 STG.E.U16 desc[UR36][R4.64+0x60], R9 ;  /* 0x0000600904005986 */ /* 0x0003e2000c101524 */
[----:B0-----:R-:W-:-:S03]  /*11740*/  F2FP.F16.F32.PACK_AB R3, RZ, R8 ;  /* 0x00000008ff03723e */ /* 0x001fc600000000ff */
[----:B------:R-:W3:Y:S01]  /*11750*/  LDL.LU R8, [R1+0x68] ;  /* 0x0000680001087983 */ /* 0x000ee20000300800 */
[----:B-1----:R-:W-:-:S03]  /*11760*/  PRMT R9, R3, 0x7610, R9 ;  /* 0x0000761003097816 */ /* 0x002fc60000000009 */
[----:B------:R-:W4:Y:S04]  /*11770*/  LDL.LU R3, [R1+0x6c] ;  /* 0x00006c0001037983 */ /* 0x000f280000300800 */
[----:B------:R0:W-:Y:S04]  /*11780*/  @P0 STG.E.U16 desc[UR36][R4.64+0x62], R9 ;  /* 0x0000620904000986 */ /* 0x0001e8000c101524 */
[----:B0-----:R-:W2:Y:S01]  /*11790*/  LDL.LU R9, [R1+0x70] ;  /* 0x0000700001097983 */ /* 0x001ea20000300800 */
[----:B------:R-:W-:Y:S01]  /*117a0*/  ISETP.GT.AND P1, PT, R0, 0x30, P2 ;  /* 0x000000300000780c */ /* 0x000fe20001724270 */
[----:B---3--:R-:W-:-:S05]  /*117b0*/  FMUL R8, R8, R2 ;  /* 0x0000000208087220 */ /* 0x008fca0000400000 */
[----:B------:R-:W-:-:S07]  /*117c0*/  F2FP.F16.F32.PACK_AB R8, RZ, R8 ;  /* 0x00000008ff08723e */ /* 0x000fce00000000ff */
[----:B------:R0:W-:Y:S01]  /*117d0*/  @P1 STG.E.U16 desc[UR36][R6.64+0x60], R8 ;  /* 0x0000600806001986 */ /* 0x0001e2000c101524 */
[----:B--2---:R-:W-:-:S05]  /*117e0*/  FMUL R9, R9, R2 ;  /* 0x0000000209097220 */ /* 0x004fca0000400000 */
[----:B0-----:R-:W-:-:S04]  /*117f0*/  F2FP.F16.F32.PACK_AB R8, RZ, R9 ;  /* 0x00000009ff08723e */ /* 0x001fc800000000ff */
[----:B------:R-:W-:Y:S02]  /*11800*/  PRMT R9, R8, 0x7610, R9 ;  /* 0x0000761008097816 */ /* 0x000fe40000000009 */
[----:B------:R-:W2:Y:S01]  /*11810*/  LDL.LU R8, [R1+0x78] ;  /* 0x0000780001087983 */ /* 0x000ea20000300800 */
[----:B------:R-:W-:Y:S01]  /*11820*/  ISETP.GT.AND P4, PT, R0, 0x31, P2 ;  /* 0x000000310000780c */ /* 0x000fe20001784270 */
[-C--:B----4-:R-:W-:Y:S01]  /*11830*/  FMUL R3, R3, R2.reuse ;  /* 0x0000000203037220 */ /* 0x090fe20000400000 */
[----:B-----5:R-:W-:Y:S01]  /*11840*/  FMUL R10, R10, R2 ;  /* 0x000000020a0a7220 */ /* 0x020fe20000400000 */
[----:B------:R-:W-:-:S03]  /*11850*/  ISETP.GT.AND P5, PT, R0, 0x38, P3 ;  /* 0x000000380000780c */ /* 0x000fc60001fa4270 */
[----:B------:R-:W-:Y:S02]  /*11860*/  F2FP.F16.F32.PACK_AB R3, RZ, R3 ;  /* 0x00000003ff03723e */ /* 0x000fe400000000ff */
[----:B------:R-:W-:-:S05]  /*11870*/  ISETP.GT.AND P6, PT, R0, 0x39, P3 ;  /* 0x000000390000780c */ /* 0x000fca0001fc4270 */
[----:B------:R0:W-:Y:S04]  /*11880*/  @P4 STG.E.U16 desc[UR36][R6.64+0x62], R3 ;  /* 0x0000620306004986 */ /* 0x0001e8000c101524 */
[----:B------:R1:W-:Y:S01]  /*11890*/  @P5 STG.E.U16 desc[UR36][R4.64+0x70], R9 ;  /* 0x0000700904005986 */ /* 0x0003e2000c101524 */
[----:B0-----:R-:W-:-:S04]  /*118a0*/  F2FP.F16.F32.PACK_AB R3, RZ, R10 ;  /* 0x0000000aff03723e */ /* 0x001fc800000000ff */
[----:B------:R-:W-:Y:S01]  /*118b0*/  PRMT R10, R3, 0x7610, R10 ;  /* 0x00007610030a7816 */ /* 0x000fe2000000000a */
[----:B-1----:R-:W3:Y:S04]  /*118c0*/  LDL.LU R9, [R1+0x7c] ;  /* 0x00007c0001097983 */ /* 0x002ee80000300800 */
[----:B------:R0:W-:Y:S01]  /*118d0*/  @P6 STG.E.U16 desc[UR36][R4.64+0x72], R10 ;  /* 0x0000720a04006986 */ /* 0x0001e2000c101524 */
[----:B--2---:R-:W-:-:S05]  /*118e0*/  FMUL R8, R8, R2 ;  /* 0x0000000208087220 */ /* 0x004fca0000400000 */
[----:B------:R-:W-:Y:S02]  /*118f0*/  F2FP.F16.F32.PACK_AB R3, RZ, R8 ;  /* 0x00000008ff03723e */ /* 0x000fe400000000ff */
[----:B------:R-:W2:Y:S02]  /*11900*/  LDL.LU R8, [R1+0x80] ;  /* 0x0000800001087983 */ /* 0x000ea40000300800 */
[----:B0-----:R-:W-:Y:S02]  /*11910*/  PRMT R10, R3, 0x7610, R10 ;  /* 0x00007610030a7816 */ /* 0x001fe4000000000a */
[----:B------:R-:W4:Y:S01]  /*11920*/  LDL.LU R3, [R1+0x84] ;  /* 0x0000840001037983 */ /* 0x000f220000300800 */
[----:B------:R-:W-:-:S13]  /*11930*/  ISETP.GT.AND P0, PT, R0, 0x38, P2 ;  /* 0x000000380000780c */ /* 0x000fda0001704270 */
[----:B------:R0:W-:Y:S01]  /*11940*/  @P0 STG.E.U16 desc[UR36][R6.64+0x70], R10 ;  /* 0x0000700a06000986 */ /* 0x0001e2000c101524 */
[-C--:B--2---:R-:W-:Y:S01]  /*11950*/  FMUL R8, R8, R2.reuse ;  /* 0x0000000208087220 */ /* 0x084fe20000400000 */
[----:B----4-:R-:W-:-:S04]  /*11960*/  FMUL R3, R3, R2 ;  /* 0x0000000203037220 */ /* 0x010fc80000400000 */
[----:B0-----:R-:W-:Y:S02]  /*11970*/  F2FP.F16.F32.PACK_AB R10, RZ, R8 ;  /* 0x00000008ff0a723e */ /* 0x001fe400000000ff */
[----:B------:R-:W-:Y:S02]  /*11980*/  F2FP.F16.F32.PACK_AB R8, RZ, R3 ;  /* 0x00000003ff08723e */ /* 0x000fe400000000ff */
[----:B------:R-:W2:Y:S01]  /*11990*/  LDL.LU R3, [R1+0x88] ;  /* 0x0000880001037983 */ /* 0x000ea20000300800 */
[----:B------:R-:W-:Y:S01]  /*119a0*/  ISETP.GT.AND P1, PT, R0, 0x39, P2 ;  /* 0x000000390000780c */ /* 0x000fe20001724270 */
[----:B---3--:R-:W-:-:S05]  /*119b0*/  FMUL R9, R9, R2 ;  /* 0x0000000209097220 */ /* 0x008fca0000400000 */
[----:B------:R-:W-:-:S07]  /*119c0*/  F2FP.F16.F32.PACK_AB R9, RZ, R9 ;  /* 0x00000009ff09723e */ /* 0x000fce00000000ff */
[----:B------:R0:W-:Y:S04]  /*119d0*/  @P1 STG.E.U16 desc[UR36][R6.64+0x72], R9 ;  /* 0x0000720906001986 */ /* 0x0001e8000c101524 */
[----:B0-----:R-:W3:Y:S01]  /*119e0*/  LDL.LU R9, [R1+0x94] ;  /* 0x0000940001097983 */ /* 0x001ee20000300800 */
[----:B--2---:R-:W-:-:S05]  /*119f0*/  FMUL R3, R3, R2 ;  /* 0x0000000203037220 */ /* 0x004fca0000400000 */
[----:B------:R-:W-:-:S04]  /*11a00*/  F2FP.F16.F32.PACK_AB R3, RZ, R3 ;  /* 0x00000003ff03723e */ /* 0x000fc800000000ff */
[----:B------:R-:W-:Y:S02]  /*11a10*/  PRMT R12, R3, 0x7610, R12 ;  /* 0x00007610030c7816 */ /* 0x000fe4000000000c */
[----:B------:R-:W2:Y:S01]  /*11a20*/  LDL.LU R3, [R1+0x90] ;  /* 0x0000900001037983 */ /* 0x000ea20000300800 */
[----:B------:R-:W-:-:S13]  /*11a30*/  ISETP.GT.AND P4, PT, R0, 0x40, P3 ;  /* 0x000000400000780c */ /* 0x000fda0001f84270 */
[----:B------:R0:W-:Y:S01]  /*11a40*/  @P4 STG.E.U16 desc[UR36][R4.64+0x80], R10 ;  /* 0x0000800a04004986 */ /* 0x0001e2000c101524 */
[----:B--2---:R-:W-:-:S05]  /*11a50*/  FMUL R3, R3, R2 ;  /* 0x0000000203037220 */ /* 0x004fca0000400000 */
[----:B0-----:R-:W-:Y:S02]  /*11a60*/  F2FP.F16.F32.PACK_AB R10, RZ, R3 ;  /* 0x00000003ff0a723e */ /* 0x001fe400000000ff */
[----:B------:R-:W2:Y:S01]  /*11a70*/  LDL.LU R3, [R1+0x98] ;  /* 0x0000980001037983 */ /* 0x000ea20000300800 */
[C---:B------:R-:W-:Y:S02]  /*11a80*/  ISETP.GT.AND P5, PT, R0.reuse, 0x41, P3 ;  /* 0x000000410000780c */ /* 0x040fe40001fa4270 */
[C---:B------:R-:W-:Y:S01]  /*11a90*/  ISETP.GT.AND P0, PT, R0.reuse, 0x40, P2 ;  /* 0x000000400000780c */ /* 0x040fe20001704270 */
[-C--:B---3--:R-:W-:Y:S01]  /*11aa0*/  FMUL R9, R9, R2.reuse ;  /* 0x0000000209097220 */ /* 0x088fe20000400000 */
[C---:B------:R-:W-:Y:S01]  /*11ab0*/  ISETP.GT.AND P1, PT, R0.reuse, 0x41, P2 ;  /* 0x000000410000780c */ /* 0x040fe20001724270 */
[----:B------:R-:W-:Y:S01]  /*11ac0*/  FMUL R11, R11, R2 ;  /* 0x000000020b0b7220 */ /* 0x000fe20000400000 */
[----:B------:R-:W-:Y:S02]  /*11ad0*/  ISETP.GT.AND P4, PT, R0, 0x48, P3 ;  /* 0x000000480000780c */ /* 0x000fe40001f84270 */
[----:B------:R-:W-:-:S05]  /*11ae0*/  F2FP.F16.F32.PACK_AB R9, RZ, R9 ;  /* 0x00000009ff09723e */ /* 0x000fca00000000ff */
[----:B------:R0:W-:Y:S01]  /*11af0*/  @P5 STG.E.U16 desc[UR36][R4.64+0x82], R8 ;  /* 0x0000820804005986 */ /* 0x0001e2000c101524 */
[----:B------:R-:W-:-:S03]  /*11b00*/  ISETP.GT.AND P5, PT, R0, 0x49, P3 ;  /* 0x000000490000780c */ /* 0x000fc60001fa4270 */
[----:B------:R1:W-:Y:S01]  /*11b10*/  @P0 STG.E.U16 desc[UR36][R6.64+0x80], R12 ;  /* 0x0000800c06000986 */ /* 0x0003e2000c101524 */
[----:B------:R-:W-:Y:S02]  /*11b20*/  ISETP.GT.AND P0, PT, R0, 0x48, P2 ;  /* 0x000000480000780c */ /* 0x000fe40001704270 */
[----:B------:R-:W-:Y:S02]  /*11b30*/  F2FP.F16.F32.PACK_AB R11, RZ, R11 ;  /* 0x0000000bff0b723e */ /* 0x000fe400000000ff */
[----:B0-----:R-:W-:-:S03]  /*11b40*/  PRMT R8, R10, 0x7610, R8 ;  /* 0x000076100a087816 */ /* 0x001fc60000000008 */
[----:B------:R-:W-:Y:S01]  /*11b50*/  @P1 STG.E.U16 desc[UR36][R6.64+0x82], R11 ;  /* 0x0000820b06001986 */ /* 0x000fe2000c101524 */
[----:B-1----:R-:W-:Y:S02]  /*11b60*/  PRMT R12, R9, 0x7610, R12 ;  /* 0x00007610090c7816 */ /* 0x002fe4000000000c */
[C---:B------:R-:W-:Y:S01]  /*11b70*/  ISETP.GT.AND P1, PT, R0.reuse, 0x49, P2 ;  /* 0x000000490000780c */ /* 0x040fe20001724270 */
[----:B------:R0:W-:Y:S01]  /*11b80*/  @P4 STG.E.U16 desc[UR36][R4.64+0x90], R8 ;  /* 0x0000900804004986 */ /* 0x0001e2000c101524 */
[----:B------:R-:W-:-:S03]  /*11b90*/  ISETP.GT.AND P4, PT, R0, 0x50, P3 ;  /* 0x000000500000780c */ /* 0x000fc60001f84270 */
[----:B------:R1:W-:Y:S01]  /*11ba0*/  @P5 STG.E.U16 desc[UR36][R4.64+0x92], R12 ;  /* 0x0000920c04005986 */ /* 0x0003e2000c101524 */
[----:B0-----:R-:W-:Y:S01]  /*11bb0*/  FMUL R8, R233, R2 ;  /* 0x00000002e9087220 */ /* 0x001fe20000400000 */
[----:B------:R-:W-:-:S04]  /*11bc0*/  ISETP.GT.AND P5, PT, R0, 0x51, P3 ;  /* 0x000000510000780c */ /* 0x000fc80001fa4270 */
[----:B------:R-:W-:-:S04]  /*11bd0*/  F2FP.F16.F32.PACK_AB R8, RZ, R8 ;  /* 0x00000008ff08723e */ /* 0x000fc800000000ff */
[----:B-1----:R-:W-:Y:S02]  /*11be0*/  PRMT R12, R8, 0x7610, R12 ;  /* 0x00007610080c7816 */ /* 0x002fe4000000000c */
[----:B------:R-:W-:Y:S01]  /*11bf0*/  ISETP.GT.AND P6, PT, R0, 0x71, P3 ;  /* 0x000000710000780c */ /* 0x000fe20001fc4270 */
[----:B--2---:R-:W-:-:S05]  /*11c00*/  FMUL R3, R3, R2 ;  /* 0x0000000203037220 */ /* 0x004fca0000400000 */
[----:B------:R-:W-:Y:S01]  /*11c10*/  F2FP.F16.F32.PACK_AB R10, RZ, R3 ;  /* 0x00000003ff0a723e */ /* 0x000fe200000000ff */
[----:B------:R-:W-:-:S05]  /*11c20*/  FMUL R3, R235, R2 ;  /* 0x00000002eb037220 */ /* 0x000fca0000400000 */
[----:B------:R-:W-:Y:S01]  /*11c30*/  F2FP.F16.F32.PACK_AB R9, RZ, R3 ;  /* 0x00000003ff09723e */ /* 0x000fe200000000ff */
[-C--:B------:R-:W-:Y:S01]  /*11c40*/  FMUL R3, R234, R2.reuse ;  /* 0x00000002ea037220 */ /* 0x080fe20000400000 */
[----:B------:R0:W-:Y:S04]  /*11c50*/  @P0 STG.E.U16 desc[UR36][R6.64+0x90], R10 ;  /* 0x0000900a06000986 */ /* 0x0001e8000c101524 */
[----:B------:R-:W-:Y:S02]  /*11c60*/  F2FP.F16.F32.PACK_AB R3, RZ, R3 ;  /* 0x00000003ff03723e */ /* 0x000fe400000000ff */
[----:B------:R-:W-:Y:S01]  /*11c70*/  PRMT R11, R9, 0x7610, R11 ;  /* 0x00007610090b7816 */ /* 0x000fe2000000000b */
[-C--:B------:R-:W-:Y:S01]  /*11c80*/  FMUL R9, R232, R2.reuse ;  /* 0x00000002e8097220 */ /* 0x080fe20000400000 */
[----:B0-----:R-:W-:Y:S01]  /*11c90*/  PRMT R10, R3, 0x7610, R10 ;  /* 0x00007610030a7816 */ /* 0x001fe2000000000a */
[----:B------:R-:W-:-:S02]  /*11ca0*/  FMUL R3, R231, R2 ;  /* 0x00000002e7037220 */ /* 0x000fc40000400000 */
[----:B------:R0:W-:Y:S01]  /*11cb0*/  @P1 STG.E.U16 desc[UR36][R6.64+0x92], R11 ;  /* 0x0000920b06001986 */ /* 0x0001e2000c101524 */
[----:B------:R-:W-:Y:S02]  /*11cc0*/  ISETP.GT.AND P1, PT, R0, 0x50, P2 ;  /* 0x000000500000780c */ /* 0x000fe40001724270 */
[----:B------:R-:W-:Y:S02]  /*11cd0*/  F2FP.F16.F32.PACK_AB R9, RZ, R9 ;  /* 0x00000009ff09723e */ /* 0x000fe400000000ff */
[----:B------:R-:W-:Y:S01]  /*11ce0*/  F2FP.F16.F32.PACK_AB R8, RZ, R3 ;  /* 0x00000003ff08723e */ /* 0x000fe200000000ff */
[----:B------:R-:W-:Y:S01]  /*11cf0*/  FMUL R3, R230, R2 ;  /* 0x00000002e6037220 */ /* 0x000fe20000400000 */
[C---:B------:R-:W-:Y:S01]  /*11d00*/  ISETP.GT.AND P0, PT, R0.reuse, 0x51, P2 ;  /* 0x000000510000780c */ /* 0x040fe20001704270 */
[----:B------:R1:W-:Y:S01]  /*11d10*/  @P4 STG.E.U16 desc[UR36][R4.64+0xa0], R10 ;  /* 0x0000a00a04004986 */ /* 0x0003e2000c101524 */
[----:B------:R-:W-:Y:S02]  /*11d20*/  ISETP.GT.AND P4, PT, R0, 0x58, P3 ;  /* 0x000000580000780c */ /* 0x000fe40001f84270 */
[----:B0-----:R-:W-:-:S02]  /*11d30*/  PRMT R11, R9, 0x7610, R11 ;  /* 0x00007610090b7816 */ /* 0x001fc4000000000b */
[----:B------:R-:W-:Y:S01]  /*11d40*/  F2FP.F16.F32.PACK_AB R9, RZ, R3 ;  /* 0x00000003ff09723e */ /* 0x000fe200000000ff */
[-C--:B------:R-:W-:Y:S01]  /*11d50*/  FMUL R3, R228, R2.reuse ;  /* 0x00000002e4037220 */ /* 0x080fe20000400000 */
[----:B------:R-:W-:Y:S01]  /*11d60*/  PRMT R13, R8, 0x7610, R13 ;  /* 0x00007610080d7816 */ /* 0x000fe2000000000d */
[----:B------:R-:W-:Y:S01]  /*11d70*/  FMUL R8, R229, R2 ;  /* 0x00000002e5087220 */ /* 0x000fe20000400000 */
[----:B------:R-:W-:Y:S01]  /*11d80*/  @P5 STG.E.U16 desc[UR36][R4.64+0xa2], R12 ;  /* 0x0000a20c04005986 */ /* 0x000fe2000c101524 */
[----:B------:R-:W-:Y:S02]  /*11d90*/  ISETP.GT.AND P5, PT, R0, 0x59, P3 ;  /* 0x000000590000780c */ /* 0x000fe40001fa4270 */
[----:B------:R-:W-:Y:S01]  /*11da0*/  F2FP.F16.F32.PACK_AB R3, RZ, R3 ;  /* 0x00000003ff03723e */ /* 0x000fe200000000ff */
[----:B------:R0:W-:Y:S01]  /*11db0*/  @P1 STG.E.U16 desc[UR36][R6.64+0xa0], R11 ;  /* 0x0000a00b06001986 */ /* 0x0001e2000c101524 */
[----:B-1----:R-:W-:Y:S01]  /*11dc0*/  F2FP.F16.F32.PACK_AB R10, RZ, R8 ;  /* 0x00000008ff0a723e */ /* 0x002fe200000000ff */
[----:B------:R-:W-:-:S02]  /*11dd0*/  FMUL R8, R227, R2 ;  /* 0x00000002e3087220 */ /* 0x000fc40000400000 */
[----:B------:R-:W-:Y:S01]  /*11de0*/  @P0 STG.E.U16 desc[UR36][R6.64+0xa2], R13 ;  /* 0x0000a20d06000986 */ /* 0x000fe2000c101524 */
[C---:B------:R-:W-:Y:S02]  /*11df0*/  ISETP.GT.AND P0, PT, R0.reuse, 0x58, P2 ;  /* 0x000000580000780c */ /* 0x040fe40001704270 */
[C---:B------:R-:W-:Y:S01]  /*11e00*/  ISETP.GT.AND P1, PT, R0.reuse, 0x59, P2 ;  /* 0x000000590000780c */ /* 0x040fe20001724270 */
[----:B------:R1:W-:Y:S01]  /*11e10*/  @P4 STG.E.U16 desc[UR36][R4.64+0xb0], R9 ;  /* 0x0000b00904004986 */ /* 0x0003e2000c101524 */
[----:B------:R-:W-:Y:S02]  /*11e20*/  ISETP.GT.AND P4, PT, R0, 0x60, P3 ;  /* 0x000000600000780c */ /* 0x000fe40001f84270 */
[----:B0-----:R-:W-:Y:S01]  /*11e30*/  PRMT R11, R3, 0x7610, R11 ;  /* 0x00007610030b7816 */ /* 0x001fe2000000000b */
[----:B------:R-:W-:Y:S01]  /*11e40*/  FMUL R3, R226, R2 ;  /* 0x00000002e2037220 */ /* 0x000fe20000400000 */
[----:B------:R-:W-:Y:S01]  /*11e50*/  F2FP.F16.F32.PACK_AB R8, RZ, R8 ;  /* 0x00000008ff08723e */ /* 0x000fe200000000ff */
[----:B------:R0:W-:Y:S03]  /*11e60*/  @P5 STG.E.U16 desc[UR36][R4.64+0xb2], R10 ;  /* 0x0000b20a04005986 */ /* 0x0001e6000c101524 */
[----:B-1----:R-:W-:Y:S01]  /*11e70*/  F2FP.F16.F32.PACK_AB R9, RZ, R3 ;  /* 0x00000003ff09723e */ /* 0x002fe200000000ff */
[-C--:B------:R-:W-:Y:S01]  /*11e80*/  FMUL R3, R225, R2.reuse ;  /* 0x00000002e1037220 */ /* 0x080fe20000400000 */
[----:B------:R-:W-:Y:S01]  /*11e90*/  PRMT R12, R8, 0x7610, R12 ;  /* 0x00007610080c7816 */ /* 0x000fe2000000000c */
[----:B------:R-:W-:Y:S01]  /*11ea0*/  FMUL R8, R224, R2 ;  /* 0x00000002e0087220 */ /* 0x000fe20000400000 */
[----:B------:R1:W-:Y:S01]  /*11eb0*/  @P0 STG.E.U16 desc[UR36][R6.64+0xb0], R11 ;  /* 0x0000b00b06000986 */ /* 0x0003e2000c101524 */
[----:B0-----:R-:W-:-:S02]  /*11ec0*/  PRMT R10, R9, 0x7610, R10 ;  /* 0x00007610090a7816 */ /* 0x001fc4000000000a */
[----:B------:R-:W-:Y:S01]  /*11ed0*/  F2FP.F16.F32.PACK_AB R3, RZ, R3 ;  /* 0x00000003ff03723e */ /* 0x000fe200000000ff */
[----:B------:R0:W-:Y:S01]  /*11ee0*/  @P1 STG.E.U16 desc[UR36][R6.64+0xb2], R12 ;  /* 0x0000b20c06001986 */ /* 0x0001e2000c101524 */
[C---:B------:R-:W-:Y:S01]  /*11ef0*/  ISETP.GT.AND P5, PT, R0.reuse, 0x61, P3 ;  /* 0x000000610000780c */ /* 0x040fe20001fa4270 */
[-C--:B------:R-:W-:Y:S01]  /*11f00*/  FMUL R9, R223, R2.reuse ;  /* 0x00000002df097220 */ /* 0x080fe20000400000 */
[C---:B------:R-:W-:Y:S01]  /*11f10*/  ISETP.GT.AND P1, PT, R0.reuse, 0x60, P2 ;  /* 0x000000600000780c */ /* 0x040fe20001724270 */
[----:B------:R-:W-:Y:S01]  /*11f20*/  @P4 STG.E.U16 desc[UR36][R4.64+0xc0], R10 ;  /* 0x0000c00a04004986 */ /* 0x000fe2000c101524 */
[----:B------:R-:W-:Y:S02]  /*11f30*/  ISETP.GT.AND P4, PT, R0, 0x61, P2 ;  /* 0x000000610000780c */ /* 0x000fe40001784270 */
[----:B-1----:R-:W-:Y:S01]  /*11f40*/  PRMT R11, R3, 0x7610, R11 ;  /* 0x00007610030b7816 */ /* 0x002fe2000000000b */
[----:B------:R-:W-:Y:S01]  /*11f50*/  FMUL R3, R222, R2 ;  /* 0x00000002de037220 */ /* 0x000fe20000400000 */
[----:B------:R-:W-:-:S02]  /*11f60*/  F2FP.F16.F32.PACK_AB R8, RZ, R8 ;  /* 0x00000008ff08723e */ /* 0x000fc400000000ff */
[----:B------:R-:W-:Y:S02]  /*11f70*/  F2FP.F16.F32.PACK_AB R9, RZ, R9 ;  /* 0x00000009ff09723e */ /* 0x000fe400000000ff */
[----:B0-----:R-:W-:Y:S02]  /*11f80*/  PRMT R12, R8, 0x7610, R12 ;  /* 0x00007610080c7816 */ /* 0x001fe4000000000c */
[----:B------:R-:W-:Y:S01]  /*11f90*/  F2FP.F16.F32.PACK_AB R8, RZ, R3 ;  /* 0x00000003ff08723e */ /* 0x000fe200000000ff */
[-C--:B------:R-:W-:Y:S01]  /*11fa0*/  FMUL R3, R221, R2.reuse ;  /* 0x00000002dd037220 */ /* 0x080fe20000400000 */
[----:B------:R-:W-:Y:S01]  /*11fb0*/  PRMT R13, R9, 0x7610, R13 ;  /* 0x00007610090d7816 */ /* 0x000fe2000000000d */
[----:B------:R0:W-:Y:S01]  /*11fc0*/  @P5 STG.E.U16 desc[UR36][R4.64+0xc2], R11 ;  /* 0x0000c20b04005986 */ /* 0x0001e2000c101524 */
[----:B------:R-:W-:Y:S02]  /*11fd0*/  ISETP.GT.AND P0, PT, R0, 0x68, P3 ;  /* 0x000000680000780c */ /* 0x000fe40001f04270 */
[----:B------:R-:W-:Y:S01]  /*11fe0*/  F2FP.F16.F32.PACK_AB R9, RZ, R3 ;  /* 0x00000003ff09723e */ /* 0x000fe200000000ff */
[----:B------:R1:W-:Y:S01]  /*11ff0*/  @P1 STG.E.U16 desc[UR36][R6.64+0xc0], R12 ;  /* 0x0000c00c06001986 */ /* 0x0003e2000c101524 */
[----:B------:R-:W-:-:S03]  /*12000*/  FMUL R3, R219, R2 ;  /* 0x00000002db037220 */ /* 0x000fc60000400000 */
[----:B------:R-:W-:Y:S01]  /*12010*/  @P4 STG.E.U16 desc[UR36][R6.64+0xc2], R13 ;  /* 0x0000c20d06004986 */ /* 0x000fe2000c101524 */
[----:B------:R-:W-:Y:S02]  /*12020*/  ISETP.GT.AND P4, PT, R0, 0x69, P3 ;  /* 0x000000690000780c */ /* 0x000fe40001f84270 */
[----:B------:R-:W-:Y:S01]  /*12030*/  PRMT R14, R8, 0x7610, R14 ;  /* 0x00007610080e7816 */ /* 0x000fe2000000000e */
[-C--:B------:R-:W-:Y:S01]  /*12040*/  FMUL R8, R220, R2.reuse ;  /* 0x00000002dc087220 */ /* 0x080fe20000400000 */
[----:B------:R-:W-:Y:S02]  /*12050*/  F2FP.F16.F32.PACK_AB R3, RZ, R3 ;  /* 0x00000003ff03723e */ /* 0x000fe400000000ff */
[----:B------:R-:W-:Y:S01]  /*12060*/  ISETP.GT.AND P1, PT, R0, 0x68, P2 ;  /* 0x000000680000780c */ /* 0x000fe20001724270 */
[----:B------:R-:W-:Y:S01]  /*12070*/  @P0 STG.E.U16 desc[UR36][R4.64+0xd0], R14 ;  /* 0x0000d00e04000986 */ /* 0x000fe2000c101524 */
[----:B0-----:R-:W-:Y:S01]  /*12080*/  PRMT R11, R3, 0x7610, R11 ;  /* 0x00007610030b7816 */ /* 0x001fe2000000000b */
[----:B------:R-:W-:Y:S01]  /*12090*/  FMUL R3, R217, R2 ;  /* 0x00000002d9037220 */ /* 0x000fe20000400000 */
[----:B------:R-:W-:Y:S01]  /*120a0*/  F2FP.F16.F32.PACK_AB R10, RZ, R8 ;  /* 0x00000008ff0a723e */ /* 0x000fe200000000ff */
[----:B------:R-:W-:Y:S01]  /*120b0*/  FMUL R8, R218, R2 ;  /* 0x00000002da087220 */ /* 0x000fe20000400000 */
[C---:B------:R-:W-:Y:S01]  /*120c0*/  ISETP.GT.AND P0, PT, R0.reuse, 0x69, P2 ;  /* 0x000000690000780c */ /* 0x040fe20001704270 */
[----:B------:R0:W-:Y:S01]  /*120d0*/  @P4 STG.E.U16 desc[UR36][R4.64+0xd2], R9 ;  /* 0x0000d20904004986 */ /* 0x0001e2000c101524 */
[----:B------:R-:W-:-:S02]  /*120e0*/  ISETP.GT.AND P5, PT, R0, 0x70, P3 ;  /* 0x000000700000780c */ /* 0x000fc40001fa4270 */
[----:B------:R-:W-:-:S04]  /*120f0*/  F2FP.F16.F32.PACK_AB R8, RZ, R8 ;  /* 0x00000008ff08723e */ /* 0x000fc800000000ff */
[----:B-1----:R-:W-:Y:S02]  /*12100*/  PRMT R12, R8, 0x7610, R12 ;  /* 0x00007610080c7816 */ /* 0x002fe4000000000c */
[----:B0-----:R-:W-:Y:S01]  /*12110*/  F2FP.F16.F32.PACK_AB R9, RZ, R3 ;  /* 0x00000003ff09723e */ /* 0x001fe200000000ff */
[-C--:B------:R-:W-:Y:S01]  /*12120*/  FMUL R3, R216, R2.reuse ;  /* 0x00000002d8037220 */ /* 0x080fe20000400000 */
[----:B------:R-:W-:Y:S01]  /*12130*/  FMUL R8, R215, R2 ;  /* 0x00000002d7087220 */ /* 0x000fe20000400000 */
[----:B------:R0:W-:Y:S03]  /*12140*/  @P1 STG.E.U16 desc[UR36][R6.64+0xd0], R10 ;  /* 0x0000d00a06001986 */ /* 0x0001e6000c101524 */
[----:B------:R-:W-:Y:S01]  /*12150*/  F2FP.F16.F32.PACK_AB R3, RZ, R3 ;  /* 0x00000003ff03723e */ /* 0x000fe200000000ff */
[----:B------:R1:W-:Y:S01]  /*12160*/  @P0 STG.E.U16 desc[UR36][R6.64+0xd2], R11 ;  /* 0x0000d20b06000986 */ /* 0x0003e2000c101524 */
[----:B------:R-:W-:-:S02]  /*12170*/  ISETP.GT.AND P1, PT, R0, 0x70, P2 ;  /* 0x000000700000780c */ /* 0x000fc40001724270 */
[----:B------:R-:W-:Y:S01]  /*12180*/  F2FP.F16.F32.PACK_AB R8, RZ, R8 ;  /* 0x00000008ff08723e */ /* 0x000fe200000000ff */
[----:B------:R2:W-:Y:S01]  /*12190*/  @P5 STG.E.U16 desc[UR36][R4.64+0xe0], R12 ;  /* 0x0000e00c04005986 */ /* 0x0005e2000c101524 */
[----:B0-----:R-:W-:Y:S01]  /*121a0*/  PRMT R10, R9, 0x7610, R10 ;  /* 0x00007610090a7816 */ /* 0x001fe2000000000a */
[-C--:B------:R-:W-:Y:S01]  /*121b0*/  FMUL R9, R214, R2.reuse ;  /* 0x00000002d6097220 */ /* 0x080fe20000400000 */
[----:B-1----:R-:W-:Y:S01]  /*121c0*/  PRMT R11, R3, 0x7610, R11 ;  /* 0x00007610030b7816 */ /* 0x002fe2000000000b */
[----:B------:R-:W-:-:S03]  /*121d0*/  FMUL R3, R213, R2 ;  /* 0x00000002d5037220 */ /* 0x000fc60000400000 */
[----:B------:R-:W-:Y:S02]  /*121e0*/  F2FP.F16.F32.PACK_AB R9, RZ, R9 ;  /* 0x00000009ff09723e */ /* 0x000fe400000000ff */
[----:B--2---:R-:W-:Y:S02]  /*121f0*/  PRMT R12, R8, 0x7610, R12 ;  /* 0x00007610080c7816 */ /* 0x004fe4000000000c */
[----:B------:R-:W-:Y:S01]  /*12200*/  F2FP.F16.F32.PACK_AB R8, RZ, R3 ;  /* 0x00000003ff08723e */ /* 0x000fe200000000ff */
[----:B------:R-:W-:Y:S01]  /*12210*/  FMUL R3, R212, R2 ;  /* 0x00000002d4037220 */ /* 0x000fe20000400000 */
[C---:B------:R-:W-:Y:S02]  /*12220*/  ISETP.GT.AND P4, PT, R0.reuse, 0x71, P2 ;  /* 0x000000710000780c */ /* 0x040fe40001784270 */
[----:B------:R-:W-:Y:S01]  /*12230*/  ISETP.GT.AND P5, PT, R0, 0x78, P3 ;  /* 0x000000780000780c */ /* 0x000fe20001fa4270 */
[----:B------:R0:W-:Y:S01]  /*12240*/  @P6 STG.E.U16 desc[UR36][R4.64+0xe2], R10 ;  /* 0x0000e20a04006986 */ /* 0x0001e2000c101524 */
[----:B------:R-:W-:-:S02]  /*12250*/  PRMT R13, R9, 0x7610, R13 ;  /* 0x00007610090d7816 */ /* 0x000fc4000000000d */
[----:B------:R-:W-:Y:S01]  /*12260*/  F2FP.F16.F32.PACK_AB R9, RZ, R3 ;  /* 0x00000003ff09723e */ /* 0x000fe200000000ff */
[----:B------:R1:W-:Y:S01]  /*12270*/  @P1 STG.E.U16 desc[UR36][R6.64+0xe0], R11 ;  /* 0x0000e00b06001986 */ /* 0x0003e2000c101524 */
[----:B------:R-:W-:Y:S01]  /*12280*/  ISETP.GT.AND P0, PT, R0, 0x79, P3 ;  /* 0x000000790000780c */ /* 0x000fe20001f04270 */
[-C--:B------:R-:W-:Y:S01]  /*12290*/  FMUL R3, R210, R2.reuse ;  /* 0x00000002d2037220 */ /* 0x080fe20000400000 */
[----:B------:R-:W-:Y:S02]  /*122a0*/  ISETP.GT.AND P1, PT, R0, 0x78, P2 ;  /* 0x000000780000780c */ /* 0x000fe40001724270 */
[----:B------:R-:W-:Y:S01]  /*122b0*/  PRMT R14, R8, 0x7610, R14 ;  /* 0x00007610080e7816 */ /* 0x000fe2000000000e */
[----:B------:R-:W-:Y:S01]  /*122c0*/  FMUL R8, R211, R2 ;  /* 0x00000002d3087220 */ /* 0x000fe20000400000 */
[----:B------:R-:W-:Y:S01]  /*122d0*/  F2FP.F16.F32.PACK_AB R3, RZ, R3 ;  /* 0x00000003ff03723e */ /* 0x000fe200000000ff */
[----:B------:R2:W-:Y:S01]  /*122e0*/  @P4 STG.E.U16 desc[UR36][R6.64+0xe2], R12 ;  /* 0x0000e20c06004986 */ /* 0x0005e2000c101524 */
[----:B------:R-:W-:-:S02]  /*122f0*/  ISETP.GT.AND P4, PT, R0, 0x79, P2 ;  /* 0x000000790000780c */ /* 0x000fc40001784270 */
[----:B0-----:R-:W-:Y:S01]  /*12300*/  F2FP.F16.F32.PACK_AB R10, RZ, R8 ;  /* 0x00000008ff0a723e */ /* 0x001fe200000000ff */
[----:B------:R-:W-:Y:S01]  /*12310*/  @P5 STG.E.U16 desc[UR36][R4.64+0xf0], R13 ;  /* 0x0000f00d04005986 */ /* 0x000fe2000c101524 */
[----:B-1----:R-:W-:Y:S01]  /*12320*/  PRMT R11, R3, 0x7610, R11 ;  /* 0x00007610030b7816 */ /* 0x002fe2000000000b */
[-C--:B------:R-:W-:Y:S01]  /*12330*/  FMUL R3, R208, R2.reuse ;  /* 0x00000002d0037220 */ /* 0x080fe20000400000 */
[----:B------:R-:W-:Y:S01]  /*12340*/  FMUL R8, R209, R2 ;  /* 0x00000002d1087220 */ /* 0x000fe20000400000 */
[C---:B------:R-:W-:Y:S01]  /*12350*/  ISETP.GT.AND P5, PT, R0.reuse, 0x80, P3 ;  /* 0x000000800000780c */ /* 0x040fe20001fa4270 */
[----:B------:R-:W-:Y:S01]  /*12360*/  @P0 STG.E.U16 desc[UR36][R4.64+0xf2], R14 ;  /* 0x0000f20e04000986 */ /* 0x000fe2000c101524 */
[----:B------:R-:W-:-:S03]  /*12370*/  ISETP.GT.AND P6, PT, R0, 0x81, P3 ;  /* 0x000000810000780c */ /* 0x000fc60001fc4270 */
[----:B------:R0:W-:Y:S01]  /*12380*/  @P1 STG.E.U16 desc[UR36][R6.64+0xf0], R9 ;  /* 0x0000f00906001986 */ /* 0x0001e2000c101524 */
[----:B------:R-:W-:-:S04]  /*12390*/  F2FP.F16.F32.PACK_AB R8, RZ, R8 ;  /* 0x00000008ff08723e */ /* 0x000fc800000000ff */
[----:B--2---:R-:W-:Y:S01]  /*123a0*/  PRMT R12, R8, 0x7610, R12 ;  /* 0x00007610080c7816 */ /* 0x004fe2000000000c */
[-C--:B------:R-:W-:Y:S01]  /*123b0*/  FMUL R8, R206, R2.reuse ;  /* 0x00000002ce087220 */ /* 0x080fe20000400000 */
[----:B0-----:R-:W-:Y:S01]  /*123c0*/  F2FP.F16.F32.PACK_AB R9, RZ, R3 ;  /* 0x00000003ff09723e */ /* 0x001fe200000000ff */
[----:B------:R-:W-:Y:S01]  /*123d0*/  FMUL R3, R207, R2 ;  /* 0x00000002cf037220 */ /* 0x000fe20000400000 */
[----:B------:R0:W-:Y:S01]  /*123e0*/  @P4 STG.E.U16 desc[UR36][R6.64+0xf2], R10 ;  /* 0x0000f20a06004986 */ /* 0x0001e2000c101524 */
[----:B------:R-:W-:-:S03]  /*123f0*/  ISETP.GT.AND P0, PT, R0, 0x80, P2 ;  /* 0x000000800000780c */ /* 0x000fc60001704270 */
[----:B------:R-:W-:Y:S01]  /*12400*/  F2FP.F16.F32.PACK_AB R3, RZ, R3 ;  /* 0x00000003ff03723e */ /* 0x000fe200000000ff */
[----:B------:R1:W-:Y:S01]  /*12410*/  @P5 STG.E.U16 desc[UR36][R4.64+0x100], R11 ;  /* 0x0001000b04005986 */ /* 0x0003e2000c101524 */
[----:B------:R-:W-:Y:S02]  /*12420*/  ISETP.GT.AND P1, PT, R0, 0x81, P2 ;  /* 0x000000810000780c */ /* 0x000fe40001724270 */
[----:B------:R-:W-:Y:S01]  /*12430*/  F2FP.F16.F32.PACK_AB R8, RZ, R8 ;  /* 0x00000008ff08723e */ /* 0x000fe200000000ff */
[----:B------:R2:W-:Y:S01]  /*12440*/  @P6 STG.E.U16 desc[UR36][R4.64+0x102], R12 ;  /* 0x0001020c04006986 */ /* 0x0005e2000c101524 */
[----:B0-----:R-:W-:Y:S01]  /*12450*/  PRMT R10, R9, 0x7610, R10 ;  /* 0x00007610090a7816 */ /* 0x001fe2000000000a */
[-C--:B------:R-:W-:Y:S01]  /*12460*/  FMUL R9, R205, R2.reuse ;  /* 0x00000002cd097220 */ /* 0x080fe20000400000 */
[----:B-1----:R-:W-:Y:S01]  /*12470*/  PRMT R11, R3, 0x7610, R11 ;  /* 0x00007610030b7816 */ /* 0x002fe2000000000b */
[----:B------:R-:W-:Y:S01]  /*12480*/  FMUL R3, R204, R2 ;  /* 0x00000002cc037220 */ /* 0x000fe20000400000 */
[----:B------:R-:W-:-:S02]  /*12490*/  ISETP.GT.AND P4, PT, R0, 0x88, P3 ;  /* 0x000000880000780c */ /* 0x000fc40001f84270 */
[----:B--2---:R-:W-:Y:S02]  /*124a0*/  PRMT R12, R8, 0x7610, R12 ;  /* 0x00007610080c7816 */ /* 0x004fe4000000000c */
[----:B------:R-:W-:Y:S01]  /*124b0*/  F2FP.F16.F32.PACK_AB R8, RZ, R3 ;  /* 0x00000003ff08723e */ /* 0x000fe200000000ff */
[-C--:B------:R-:W-:Y:S01]  /*124c0*/  FMUL R3, R203, R2.reuse ;  /* 0x00000002cb037220 */ /* 0x080fe20000400000 */
[----:B------:R-:W-:Y:S02]  /*124d0*/  F2FP.F16.F32.PACK_AB R9, RZ, R9 ;  /* 0x00000009ff09723e */ /* 0x000fe400000000ff */
[C---:B------:R-:W-:Y:S01]  /*124e0*/  ISETP.GT.AND P5, PT, R0.reuse, 0x89, P3 ;  /* 0x000000890000780c */ /* 0x040fe20001fa4270 */
[----:B------:R0:W-:Y:S01]  /*124f0*/  @P0 STG.E.U16 desc[UR36][R6.64+0x100], R10 ;  /* 0x0001000a06000986 */ /* 0x0001e2000c101524 */
[----:B------:R-:W-:Y:S02]  /*12500*/  PRMT R13, R9, 0x7610, R13 ;  /* 0x00007610090d7816 */ /* 0x000fe4000000000d */
[----:B------:R-:W-:Y:S01]  /*12510*/  F2FP.F16.F32.PACK_AB R9, RZ, R3 ;  /* 0x00000003ff09723e */ /* 0x000fe200000000ff */
[----:B------:R1:W-:Y:S01]  /*12520*/  @P1 STG.E.U16 desc[UR36][R6.64+0x102], R11 ;  /* 0x0001020b06001986 */ /* 0x0003e2000c101524 */
[C---:B------:R-:W-:Y:S01]  /*12530*/  ISETP.GT.AND P0, PT, R0.reuse, 0x88, P2 ;  /* 0x000000880000780c */ /* 0x040fe20001704270 */
[----:B------:R-:W-:Y:S01]  /*12540*/  FMUL R3, R201, R2 ;  /* 0x00000002c9037220 */ /* 0x000fe20000400000 */
[----:B------:R-:W-:-:S02]  /*12550*/  ISETP.GT.AND P1, PT, R0, 0x89, P2 ;  /* 0x000000890000780c */ /* 0x000fc40001724270 */
[----:B------:R-:W-:Y:S01]  /*12560*/  PRMT R14, R8, 0x7610, R14 ;  /* 0x00007610080e7816 */ /* 0x000fe2000000000e */
[----:B------:R-:W-:Y:S01]  /*12570*/  FMUL R8, R202, R2 ;  /* 0x00000002ca087220 */ /* 0x000fe20000400000 */
[----:B------:R-:W-:Y:S01]  /*12580*/  F2FP.F16.F32.PACK_AB R3, RZ, R3 ;  /* 0x00000003ff03723e */ /* 0x000fe200000000ff */
[----:B------:R2:W-:Y:S01]  /*12590*/  @P4 STG.E.U16 desc[UR36][R4.64+0x110], R12 ;  /* 0x0001100c04004986 */ /* 0x0005e2000c101524 */
[----:B------:R-:W-:Y:S02]  /*125a0*/  ISETP.GT.AND P4, PT, R0, 0x90, P3 ;  /* 0x000000900000780c */ /* 0x000fe40001f84270 */
        /* <DEDUP_REMOVED lines=9> */
[----:B------:R-:W-:Y:S02]  /*12640*/  F2FP.F16.F32.PACK_AB R8, RZ, R8 ;  /* 0x00000008ff08723e */ /* 0x000fe400000000ff */
[----:B------:R-:W-:Y:S01]  /*12650*/  ISETP.GT.AND P1, PT, R0, 0x91, P2 ;  /* 0x000000910000780c */ /* 0x000fe20001724270 */
[----:B------:R1:W-:Y:S01]  /*12660*/  @P4 STG.E.U16 desc[UR36][R4.64+0x120], R10 ;  /* 0x0001200a04004986 */ /* 0x0003e2000c101524 */
[----:B--2---:R-:W-:Y:S01]  /*12670*/  PRMT R12, R8, 0x7610, R12 ;  /* 0x00007610080c7816 */ /* 0x004fe2000000000c */
[-C--:B------:R-:W-:Y:S01]  /*12680*/  FMUL R8, R197, R2.reuse ;  /* 0x00000002c5087220 */ /* 0x080fe20000400000 */
[----:B0-----:R-:W-:Y:S01]  /*12690*/  F2FP.F16.F32.PACK_AB R9, RZ, R3 ;  /* 0x00000003ff09723e */ /* 0x001fe200000000ff */
[----:B------:R-:W-:Y:S01]  /*126a0*/  FMUL R3, R198, R2 ;  /* 0x00000002c6037220 */ /* 0x000fe20000400000 */
[----:B------:R-:W-:Y:S01]  /*126b0*/  ISETP.GT.AND P4, PT, R0, 0x98, P3 ;  /* 0x000000980000780c */ /* 0x000fe20001f84270 */
[----:B------:R0:W-:Y:S03]  /*126c0*/  @P5 STG.E.U16 desc[UR36][R4.64+0x122], R11 ;  /* 0x0001220b04005986 */ /* 0x0001e6000c101524 */
[----:B------:R-:W-:-:S02]  /*126d0*/  F2FP.F16.F32.PACK_AB R3, RZ, R3 ;  /* 0x00000003ff03723e */ /* 0x000fc400000000ff */
[----:B-1----:R-:W-:Y:S01]  /*126e0*/  PRMT R10, R9, 0x7610, R10 ;  /* 0x00007610090a7816 */ /* 0x002fe2000000000a */
[----:B------:R-:W-:Y:S01]  /*126f0*/  FMUL R9, R196, R2 ;  /* 0x00000002c4097220 */ /* 0x000fe20000400000 */
[----:B------:R-:W-:Y:S01]  /*12700*/  F2FP.F16.F32.PACK_AB R8, RZ, R8 ;  /* 0x00000008ff08723e */ /* 0x000fe200000000ff */
[----:B------:R1:W-:Y:S01]  /*12710*/  @P0 STG.E.U16 desc[UR36][R6.64+0x120], R12 ;  /* 0x0001200c06000986 */ /* 0x0003e2000c101524 */
[----:B0-----:R-:W-:Y:S01]  /*12720*/  PRMT R11, R3, 0x7610, R11 ;  /* 0x00007610030b7816 */ /* 0x001fe2000000000b */
[----:B------:R-:W-:Y:S01]  /*12730*/  FMUL R3, R195, R2 ;  /* 0x00000002c3037220 */ /* 0x000fe20000400000 */
[C---:B------:R-:W-:Y:S01]  /*12740*/  ISETP.GT.AND P5, PT, R0.reuse, 0x99, P3 ;  /* 0x000000990000780c */ /* 0x040fe20001fa4270 */
[----:B------:R0:W-:Y:S01]  /*12750*/  @P1 STG.E.U16 desc[UR36][R6.64+0x122], R10 ;  /* 0x0001220a06001986 */ /* 0x0001e2000c101524 */
[----:B------:R-:W-:Y:S02]  /*12760*/  ISETP.GT.AND P1, PT, R0, 0x98, P2 ;  /* 0x000000980000780c */ /* 0x000fe40001724270 */
[----:B------:R-:W-:-:S02]  /*12770*/  F2FP.F16.F32.PACK_AB R9, RZ, R9 ;  /* 0x00000009ff09723e */ /* 0x000fc400000000ff */
[----:B-1----:R-:W-:Y:S02]  /*12780*/  PRMT R12, R8, 0x7610, R12 ;  /* 0x00007610080c7816 */ /* 0x002fe4000000000c */
[----:B------:R-:W-:Y:S01]  /*12790*/  F2FP.F16.F32.PACK_AB R8, RZ, R3 ;  /* 0x00000003ff08723e */ /* 0x000fe200000000ff */
[-C--:B------:R-:W-:Y:S01]  /*127a0*/  FMUL R3, R194, R2.reuse ;  /* 0x00000002c2037220 */ /* 0x080fe20000400000 */
[C---:B------:R-:W-:Y:S01]  /*127b0*/  ISETP.GT.AND P0, PT, R0.reuse, 0x99, P2 ;  /* 0x000000990000780c */ /* 0x040fe20001704270 */
[----:B------:R1:W-:Y:S01]  /*127c0*/  @P4 STG.E.U16 desc[UR36][R4.64+0x130], R11 ;  /* 0x0001300b04004986 */ /* 0x0003e2000c101524 */
[----:B------:R-:W-:Y:S02]  /*127d0*/  ISETP.GT.AND P4, PT, R0, 0xa0, P3 ;  /* 0x000000a00000780c */ /* 0x000fe40001f84270 */
[----:B------:R-:W-:Y:S02]  /*127e0*/  PRMT R13, R9, 0x7610, R13 ;  /* 0x00007610090d7816 */ /* 0x000fe4000000000d */
[----:B------:R-:W-:Y:S01]  /*127f0*/  F2FP.F16.F32.PACK_AB R9, RZ, R3 ;  /* 0x00000003ff09723e */ /* 0x000fe200000000ff */
[-C--:B------:R-:W-:Y:S01]  /*12800*/  FMUL R3, R192, R2.reuse ;  /* 0x00000002c0037220 */ /* 0x080fe20000400000 */
[----:B------:R-:W-:Y:S01]  /*12810*/  PRMT R14, R8, 0x7610, R14 ;  /* 0x00007610080e7816 */ /* 0x000fe2000000000e */
[----:B------:R-:W-:Y:S01]  /*12820*/  FMUL R8, R193, R2 ;  /* 0x00000002c1087220 */ /* 0x000fe20000400000 */
[----:B------:R2:W-:Y:S01]  /*12830*/  @P5 STG.E.U16 desc[UR36][R4.64+0x132], R12 ;  /* 0x0001320c04005986 */ /* 0x0005e2000c101524 */
[----:B------:R-:W-:-:S02]  /*12840*/  ISETP.GT.AND P5, PT, R0, 0xa1, P3 ;  /* 0x000000a10000780c */ /* 0x000fc40001fa4270 */
[----:B------:R-:W-:Y:S01]  /*12850*/  F2FP.F16.F32.PACK_AB R3, RZ, R3 ;  /* 0x00000003ff03723e */ /* 0x000fe200000000ff */
[----:B------:R-:W-:Y:S01]  /*12860*/  @P1 STG.E.U16 desc[UR36][R6.64+0x130], R13 ;  /* 0x0001300d06001986 */ /* 0x000fe2000c101524 */
[----:B0-----:R-:W-:Y:S01]  /*12870*/  F2FP.F16.F32.PACK_AB R10, RZ, R8 ;  /* 0x00000008ff0a723e */ /* 0x001fe200000000ff */
[-C--:B------:R-:W-:Y:S01]  /*12880*/  FMUL R8, R191, R2.reuse ;  /* 0x00000002bf087220 */ /* 0x080fe20000400000 */
[----:B-1----:R-:W-:Y:S01]  /*12890*/  PRMT R11, R3, 0x7610, R11 ;  /* 0x00007610030b7816 */ /* 0x002fe2000000000b */
[----:B------:R-:W-:Y:S01]  /*128a0*/  @P0 STG.E.U16 desc[UR36][R6.64+0x132], R14 ;  /* 0x0001320e06000986 */ /* 0x000fe2000c101524 */
[----:B------:R-:W-:Y:S01]  /*128b0*/  ISETP.GT.AND P0, PT, R0, 0xa0, P2 ;  /* 0x000000a00000780c */ /* 0x000fe20001704270 */
[----:B------:R-:W-:Y:S01]  /*128c0*/  FMUL R3, R190, R2 ;  /* 0x00000002be037220 */ /* 0x000fe20000400000 */
[C---:B------:R-:W-:Y:S01]  /*128d0*/  ISETP.GT.AND P1, PT, R0.reuse, 0xa1, P2 ;  /* 0x000000a10000780c */ /* 0x040fe20001724270 */
[----:B------:R0:W-:Y:S01]  /*128e0*/  @P4 STG.E.U16 desc[UR36][R4.64+0x140], R9 ;  /* 0x0001400904004986 */ /* 0x0001e2000c101524 */
[----:B------:R-:W-:-:S02]  /*128f0*/  ISETP.GT.AND P4, PT, R0, 0xa8, P3 ;  /* 0x000000a80000780c */ /* 0x000fc40001f84270 */
[----:B------:R-:W-:Y:S01]  /*12900*/  F2FP.F16.F32.PACK_AB R8, RZ, R8 ;  /* 0x00000008ff08723e */ /* 0x000fe200000000ff */
[----:B------:R1:W-:Y:S03]  /*12910*/  @P5 STG.E.U16 desc[UR36][R4.64+0x142], R10 ;  /* 0x0001420a04005986 */ /* 0x0003e6000c101524 */
[----:B--2---:R-:W-:Y:S02]  /*12920*/  PRMT R12, R8, 0x7610, R12 ;  /* 0x00007610080c7816 */ /* 0x004fe4000000000c */
[----:B0-----:R-:W-:Y:S01]  /*12930*/  F2FP.F16.F32.PACK_AB R9, RZ, R3 ;  /* 0x00000003ff09723e */ /* 0x001fe200000000ff */
[-C--:B------:R-:W-:Y:S01]  /*12940*/  FMUL R3, R189, R2.reuse ;  /* 0x00000002bd037220 */ /* 0x080fe20000400000 */
[-C--:B------:R-:W-:Y:S02]  /*12950*/  FMUL R8, R188, R2.reuse ;  /* 0x00000002bc087220 */ /* 0x080fe40000400000 */
[----:B-1----:R-:W-:Y:S01]  /*12960*/  PRMT R10, R9, 0x7610, R10 ;  /* 0x00007610090a7816 */ /* 0x002fe2000000000a */
[----:B------:R0:W-:Y:S01]  /*12970*/  @P0 STG.E.U16 desc[UR36][R6.64+0x140], R11 ;  /* 0x0001400b06000986 */ /* 0x0001e2000c101524 */
[----:B------:R-:W-:Y:S01]  /*12980*/  F2FP.F16.F32.PACK_AB R3, RZ, R3 ;  /* 0x00000003ff03723e */ /* 0x000fe200000000ff */
[----:B------:R-:W-:Y:S01]  /*12990*/  FMUL R9, R187, R2 ;  /* 0x00000002bb097220 */ /* 0x000fe20000400000 */
[C---:B------:R-:W-:Y:S01]  /*129a0*/  ISETP.GT.AND P5, PT, R0.reuse, 0xa9, P3 ;  /* 0x000000a90000780c */ /* 0x040fe20001fa4270 */
[----:B------:R1:W-:Y:S01]  /*129b0*/  @P1 STG.E.U16 desc[UR36][R6.64+0x142], R12 ;  /* 0x0001420c06001986 */ /* 0x0003e2000c101524 */
[----:B------:R-:W-:-:S03]  /*129c0*/  ISETP.GT.AND P1, PT, R0, 0xa8, P2 ;  /* 0x000000a80000780c */ /* 0x000fc60001724270 */
[----:B------:R-:W-:Y:S01]  /*129d0*/  @P4 STG.E.U16 desc[UR36][R4.64+0x150], R10 ;  /* 0x0001500a04004986 */ /* 0x000fe2000c101524 */
[----:B------:R-:W-:Y:S02]  /*129e0*/  ISETP.GT.AND P4, PT, R0, 0xa9, P2 ;  /* 0x000000a90000780c */ /* 0x000fe40001784270 */
[----:B------:R-:W-:Y:S02]  /*129f0*/  F2FP.F16.F32.PACK_AB R8, RZ, R8 ;  /* 0x00000008ff08723e */ /* 0x000fe400000000ff */
[----:B0-----:R-:W-:Y:S01]  /*12a00*/  PRMT R11, R3, 0x7610, R11 ;  /* 0x00007610030b7816 */ /* 0x001fe2000000000b */
[-C--:B------:R-:W-:Y:S01]  /*12a10*/  FMUL R3, R186, R2.reuse ;  /* 0x00000002ba037220 */ /* 0x080fe20000400000 */
[----:B------:R-:W-:Y:S02]  /*12a20*/  F2FP.F16.F32.PACK_AB R9, RZ, R9 ;  /* 0x00000009ff09723e */ /* 0x000fe400000000ff */
[----:B-1----:R-:W-:Y:S02]  /*12a30*/  PRMT R12, R8, 0x7610, R12 ;  /* 0x00007610080c7816 */ /* 0x002fe4000000000c */
[----:B------:R-:W-:Y:S01]  /*12a40*/  F2FP.F16.F32.PACK_AB R8, RZ, R3 ;  /* 0x00000003ff08723e */ /* 0x000fe200000000ff */
[----:B------:R-:W-:Y:S01]  /*12a50*/  FMUL R3, R185, R2 ;  /* 0x00000002b9037220 */ /* 0x000fe20000400000 */
[----:B------:R-:W-:Y:S01]  /*12a60*/  PRMT R13, R9, 0x7610, R13 ;  /* 0x00007610090d7816 */ /* 0x000fe2000000000d */
[----:B------:R0:W-:Y:S01]  /*12a70*/  @P5 STG.E.U16 desc[UR36][R4.64+0x152], R11 ;  /* 0x0001520b04005986 */ /* 0x0001e2000c101524 */
[----:B------:R-:W-:-:S02]  /*12a80*/  ISETP.GT.AND P0, PT, R0, 0xb0, P3 ;  /* 0x000000b00000780c */ /* 0x000fc40001f04270 */
        /* <DEDUP_REMOVED lines=26> */
[----:B------:R-:W-:Y:S02]  /*12c30*/  ISETP.GT.AND P1, PT, R0, 0xb8, P2 ;  /* 0x000000b80000780c */ /* 0x000fe40001724270 */
[----:B------:R-:W-:Y:S02]  /*12c40*/  F2FP.F16.F32.PACK_AB R8, RZ, R8 ;  /* 0x00000008ff08723e */ /* 0x000fe400000000ff */
[----:B0-----:R-:W-:Y:S01]  /*12c50*/  PRMT R10, R9, 0x7610, R10 ;  /* 0x00007610090a7816 */ /* 0x001fe2000000000a */
[-C--:B------:R-:W-:Y:S01]  /*12c60*/  FMUL R9, R178, R2.reuse ;  /* 0x00000002b2097220 */ /* 0x080fe20000400000 */
[----:B-1----:R-:W-:Y:S01]  /*12c70*/  PRMT R11, R3, 0x7610, R11 ;  /* 0x00007610030b7816 */ /* 0x002fe2000000000b */
[----:B------:R-:W-:Y:S01]  /*12c80*/  FMUL R3, R177, R2 ;  /* 0x00000002b1037220 */ /* 0x000fe20000400000 */
[----:B------:R0:W-:Y:S02]  /*12c90*/  @P5 STG.E.U16 desc[UR36][R4.64+0x170], R12 ;  /* 0x0001700c04005986 */ /* 0x0001e4000c101524 */
[----:B------:R-:W-:-:S02]  /*12ca0*/  F2FP.F16.F32.PACK_AB R9, RZ, R9 ;  /* 0x00000009ff09723e */ /* 0x000fc400000000ff */
[C---:B------:R-:W-:Y:S02]  /*12cb0*/  ISETP.GT.AND P4, PT, R0.reuse, 0xb9, P2 ;  /* 0x000000b90000780c */ /* 0x040fe40001784270 */
[----:B------:R-:W-:Y:S02]  /*12cc0*/  ISETP.GT.AND P5, PT, R0, 0xc0, P3 ;  /* 0x000000c00000780c */ /* 0x000fe40001fa4270 */
[----:B0-----:R-:W-:Y:S02]  /*12cd0*/  PRMT R12, R8, 0x7610, R12 ;  /* 0x00007610080c7816 */ /* 0x001fe4000000000c */
[----:B------:R-:W-:Y:S01]  /*12ce0*/  F2FP.F16.F32.PACK_AB R8, RZ, R3 ;  /* 0x00000003ff08723e */ /* 0x000fe200000000ff */
[----:B------:R-:W-:Y:S01]  /*12cf0*/  FMUL R3, R176, R2 ;  /* 0x00000002b0037220 */ /* 0x000fe20000400000 */
[----:B------:R-:W-:Y:S01]  /*12d00*/  PRMT R13, R9, 0x7610, R13 ;  /* 0x00007610090d7816 */ /* 0x000fe2000000000d */
[----:B------:R0:W-:Y:S01]  /*12d10*/  @P6 STG.E.U16 desc[UR36][R4.64+0x172], R10 ;  /* 0x0001720a04006986 */ /* 0x0001e2000c101524 */
[----:B------:R-:W-:-:S02]  /*12d20*/  ISETP.GT.AND P0, PT, R0, 0xc1, P3 ;  /* 0x000000c10000780c */ /* 0x000fc40001f04270 */
[----:B------:R-:W-:Y:S01]  /*12d30*/  F2FP.F16.F32.PACK_AB R9, RZ, R3 ;  /* 0x00000003ff09723e */ /* 0x000fe200000000ff */
[----:B------:R1:W-:Y:S01]  /*12d40*/  @P1 STG.E.U16 desc[UR36][R6.64+0x170], R11 ;  /* 0x0001700b06001986 */ /* 0x0003e2000c101524 */
[-C--:B------:R-:W-:Y:S01]  /*12d50*/  FMUL R3, R174, R2.reuse ;  /* 0x00000002ae037220 */ /* 0x080fe20000400000 */
[----:B------:R-:W-:Y:S02]  /*12d60*/  ISETP.GT.AND P1, PT, R0, 0xc0, P2 ;  /* 0x000000c00000780c */ /* 0x000fe40001724270 */
        /* <DEDUP_REMOVED lines=40> */
[C---:B------:R-:W-:Y:S01]  /*12ff0*/  ISETP.GT.AND P0, PT, R0.reuse, 0xd0, P2 ;  /* 0x000000d00000780c */ /* 0x040fe20001704270 */
        /* <DEDUP_REMOVED lines=11> */
[----:B------:R-:W-:Y:S01]  /*130b0*/  ISETP.GT.AND P5, PT, R0, 0xd9, P3 ;  /* 0x000000d90000780c */ /* 0x000fe20001fa4270 */
[----:B------:R-:W-:Y:S01]  /*130c0*/  FMUL R8, R164, R2 ;  /* 0x00000002a4087220 */ /* 0x000fe20000400000 */
[----:B------:R-:W-:Y:S01]  /*130d0*/  @P0 STG.E.U16 desc[UR36][R6.64+0x1a0], R14 ;  /* 0x0001a00e06000986 */ /* 0x000fe2000c101524 */
[----:B------:R-:W-:-:S03]  /*130e0*/  ISETP.GT.AND P0, PT, R0, 0xd8, P2 ;  /* 0x000000d80000780c */ /* 0x000fc60001704270 */
[----:B------:R0:W-:Y:S01]  /*130f0*/  @P1 STG.E.U16 desc[UR36][R6.64+0x1a2], R9 ;  /* 0x0001a20906001986 */ /* 0x0001e2000c101524 */
[----:B------:R-:W-:Y:S02]  /*13100*/  F2FP.F16.F32.PACK_AB R8, RZ, R8 ;  /* 0x00000008ff08723e */ /* 0x000fe400000000ff */
[----:B------:R-:W-:Y:S02]  /*13110*/  ISETP.GT.AND P1, PT, R0, 0xd9, P2 ;  /* 0x000000d90000780c */ /* 0x000fe40001724270 */
        /* <DEDUP_REMOVED lines=16> */
[----:B------:R1:W-:Y:S01]  /*13220*/  @P1 STG.E.U16 desc[UR36][R6.64+0x1b2], R10 ;  /* 0x0001b20a06001986 */ /* 0x0003e2000c101524 */
[C---:B------:R-:W-:Y:S02]  /*13230*/  ISETP.GT.AND P1, PT, R0.reuse, 0xe0, P2 ;  /* 0x000000e00000780c */ /* 0x040fe40001724270 */
[----:B------:R-:W-:Y:S02]  /*13240*/  ISETP.GT.AND P0, PT, R0, 0xe1, P2 ;  /* 0x000000e10000780c */ /* 0x000fe40001704270 */
[----:B0-----:R-:W-:Y:S02]  /*13250*/  PRMT R12, R8, 0x7610, R12 ;  /* 0x00007610080c7816 */ /* 0x001fe4000000000c */
[----:B------:R-:W-:Y:S01]  /*13260*/  F2FP.F16.F32.PACK_AB R8, RZ, R3 ;  /* 0x00000003ff08723e */ /* 0x000fe200000000ff */
[----:B------:R-:W-:Y:S01]  /*13270*/  FMUL R3, R157, R2 ;  /* 0x000000029d037220 */ /* 0x000fe20000400000 */
[----:B------:R0:W-:Y:S01]  /*13280*/  @P4 STG.E.U16 desc[UR36][R4.64+0x1c0], R11 ;  /* 0x0001c00b04004986 */ /* 0x0001e2000c101524 */
[----:B-1----:R-:W-:-:S02]  /*13290*/  PRMT R10, R9, 0x7610, R10 ;  /* 0x00007610090a7816 */ /* 0x002fc4000000000a */
[----:B------:R-:W-:Y:S01]  /*132a0*/  PRMT R13, R8, 0x7610, R13 ;  /* 0x00007610080d7816 */ /* 0x000fe2000000000d */
[----:B------:R-:W-:Y:S01]  /*132b0*/  @P5 STG.E.U16 desc[UR36][R4.64+0x1c2], R12 ;  /* 0x0001c20c04005986 */ /* 0x000fe2000c101524 */
[-C--:B------:R-:W-:Y:S01]  /*132c0*/  FMUL R8, R156, R2.reuse ;  /* 0x000000029c087220 */ /* 0x080fe20000400000 */
[C---:B------:R-:W-:Y:S02]  /*132d0*/  ISETP.GT.AND P4, PT, R0.reuse, 0xe8, P3 ;  /* 0x000000e80000780c */ /* 0x040fe40001f84270 */
[----:B------:R-:W-:Y:S01]  /*132e0*/  F2FP.F16.F32.PACK_AB R9, RZ, R3 ;  /* 0x00000003ff09723e */ /* 0x000fe200000000ff */
[----:B------:R-:W-:Y:S01]  /*132f0*/  FMUL R3, R155, R2 ;  /* 0x000000029b037220 */ /* 0x000fe20000400000 */
[C---:B------:R-:W-:Y:S02]  /*13300*/  ISETP.GT.AND P5, PT, R0.reuse, 0xe9, P3 ;  /* 0x000000e90000780c */ /* 0x040fe40001fa4270 */
[----:B------:R-:W-:Y:S02]  /*13310*/  ISETP.GT.AND P6, PT, R0, 0xe8, P2 ;  /* 0x000000e80000780c */ /* 0x000fe400017c4270 */
[----:B------:R-:W-:Y:S01]  /*13320*/  F2FP.F16.F32.PACK_AB R8, RZ, R8 ;  /* 0x00000008ff08723e */ /* 0x000fe200000000ff */
[----:B------:R1:W-:Y:S01]  /*13330*/  @P1 STG.E.U16 desc[UR36][R6.64+0x1c0], R10 ;  /* 0x0001c00a06001986 */ /* 0x0003e2000c101524 */
[----:B------:R-:W-:-:S02]  /*13340*/  F2FP.F16.F32.PACK_AB R3, RZ, R3 ;  /* 0x00000003ff03723e */ /* 0x000fc400000000ff */
[C---:B------:R-:W-:Y:S01]  /*13350*/  ISETP.GT.AND P1, PT, R17.reuse, 0x80, PT ;  /* 0x000000801100780c */ /* 0x040fe20003f24270 */
[----:B------:R2:W-:Y:S01]  /*13360*/  @P0 STG.E.U16 desc[UR36][R6.64+0x1c2], R13 ;  /* 0x0001c20d06000986 */ /* 0x0005e2000c101524 */
[----:B------:R-:W-:Y:S02]  /*13370*/  ISETP.GT.AND P0, PT, R17, 0x88, PT ;  /* 0x000000881100780c */ /* 0x000fe40003f04270 */
[----:B0-----:R-:W-:Y:S02]  /*13380*/  PRMT R11, R8, 0x7610, R11 ;  /* 0x00007610080b7816 */ /* 0x001fe4000000000b */
[----:B------:R-:W-:Y:S02]  /*13390*/  PRMT R17, R3, 0x7610, R17 ;  /* 0x0000761003117816 */ /* 0x000fe40000000011 */
[----:B-1----:R-:W-:Y:S01]  /*133a0*/  PRMT R10, R9, 0x7610, R10 ;  /* 0x00007610090a7816 */ /* 0x002fe2000000000a */
[----:B------:R-:W-:-:S04]  /*133b0*/  FMUL R3, R154, R2 ;  /* 0x000000029a037220 */ /* 0x000fc80000400000 */
[----:B------:R-:W-:Y:S01]  /*133c0*/  @P4 STG.E.U16 desc[UR36][R4.64+0x1d0], R10 ;  /* 0x0001d00a04004986 */ /* 0x000fe2000c101524 */
[----:B------:R-:W-:-:S03]  /*133d0*/  ISETP.GT.AND P4, PT, R0, 0xe9, P2 ;  /* 0x000000e90000780c */ /* 0x000fc60001784270 */
[----:B------:R0:W-:Y:S01]  /*133e0*/  @P5 STG.E.U16 desc[UR36][R4.64+0x1d2], R11 ;  /* 0x0001d20b04005986 */ /* 0x0001e2000c101524 */
[----:B------:R-:W-:-:S03]  /*133f0*/  ISETP.GT.AND P5, PT, R0, 0xf0, P3 ;  /* 0x000000f00000780c */ /* 0x000fc60001fa4270 */
[----:B------:R-:W-:Y:S01]  /*13400*/  @P6 STG.E.U16 desc[UR36][R6.64+0x1d0], R17 ;  /* 0x0001d01106006986 */ /* 0x000fe2000c101524 */
[----:B------:R-:W-:Y:S01]  /*13410*/  ISETP.GT.AND P6, PT, R0, 0xf1, P3 ;  /* 0x000000f10000780c */ /* 0x000fe20001fc4270 */
[-C--:B------:R-:W-:Y:S01]  /*13420*/  FMUL R8, R153, R2.reuse ;  /* 0x0000000299087220 */ /* 0x080fe20000400000 */
[----:B------:R-:W-:Y:S01]  /*13430*/  FMUL R9, R152, R2 ;  /* 0x0000000298097220 */ /* 0x000fe20000400000 */
[----:B--2---:R-:W-:-:S03]  /*13440*/  F2FP.F16.F32.PACK_AB R13, RZ, R3 ;  /* 0x00000003ff0d723e */ /* 0x004fc600000000ff */
[----:B------:R-:W-:Y:S02]  /*13450*/  F2FP.F16.F32.PACK_AB R14, RZ, R8 ;  /* 0x00000008ff0e723e */ /* 0x000fe400000000ff */
[----:B------:R-:W-:Y:S01]  /*13460*/  F2FP.F16.F32.PACK_AB R15, RZ, R9 ;  /* 0x00000009ff0f723e */ /* 0x000fe200000000ff */
[----:B------:R-:W-:Y:S01]  /*13470*/  @P4 STG.E.U16 desc[UR36][R6.64+0x1d2], R13 ;  /* 0x0001d20d06004986 */ /* 0x000fe2000c101524 */
[----:B------:R-:W-:-:S03]  /*13480*/  ISETP.GT.AND P4, PT, R0, 0xf1, P2 ;  /* 0x000000f10000780c */ /* 0x000fc60001784270 */
[----:B------:R-:W-:Y:S04]  /*13490*/  @P5 STG.E.U16 desc[UR36][R4.64+0x1e0], R14 ;  /* 0x0001e00e04005986 */ /* 0x000fe8000c101524 */
[----:B------:R-:W-:Y:S01]  /*134a0*/  @P6 STG.E.U16 desc[UR36][R4.64+0x1e2], R15 ;  /* 0x0001e20f04006986 */ /* 0x000fe2000c101524 */
[----:B------:R-:W-:Y:S01]  /*134b0*/  ISETP.GT.AND P6, PT, R0, 0xf0, P2 ;  /* 0x000000f00000780c */ /* 0x000fe200017c4270 */
[-C--:B0-----:R-:W-:Y:S01]  /*134c0*/  FMUL R11, R23, R2.reuse ;  /* 0x00000002170b7220 */ /* 0x081fe20000400000 */
[----:B------:R-:W-:-:S04]  /*134d0*/  FMUL R12, R22, R2 ;  /* 0x00000002160c7220 */ /* 0x000fc80000400000 */
[----:B------:R-:W-:Y:S02]  /*134e0*/  F2FP.F16.F32.PACK_AB R11, RZ, R11 ;  /* 0x0000000bff0b723e */ /* 0x000fe400000000ff */
[----:B------:R-:W-:Y:S02]  /*134f0*/  F2FP.F16.F32.PACK_AB R12, RZ, R12 ;  /* 0x0000000cff0c723e */ /* 0x000fe400000000ff */
[C---:B------:R-:W-:Y:S02]  /*13500*/  ISETP.GT.AND P5, PT, R0.reuse, 0xf8, P3 ;  /* 0x000000f80000780c */ /* 0x040fe40001fa4270 */
[----:B------:R-:W-:Y:S01]  /*13510*/  ISETP.GT.AND P3, PT, R0, 0xf9, P3 ;  /* 0x000000f90000780c */ /* 0x000fe20001f64270 */
[----:B------:R-:W-:Y:S01]  /*13520*/  @P6 STG.E.U16 desc[UR36][R6.64+0x1e0], R11 ;  /* 0x0001e00b06006986 */ /* 0x000fe2000c101524 */
[----:B------:R-:W-:-:S03]  /*13530*/  FMUL R10, R21, R2 ;  /* 0x00000002150a7220 */ /* 0x000fc60000400000 */
[----:B------:R0:W-:Y:S01]  /*13540*/  @P4 STG.E.U16 desc[UR36][R6.64+0x1e2], R12 ;  /* 0x0001e20c06004986 */ /* 0x0001e2000c101524 */
[----:B------:R-:W-:Y:S01]  /*13550*/  ISETP.GT.AND P4, PT, R0, 0xf8, P2 ;  /* 0x000000f80000780c */ /* 0x000fe20001784270 */
[-C--:B------:R-:W-:Y:S01]  /*13560*/  FMUL R9, R20, R2.reuse ;  /* 0x0000000214097220 */ /* 0x080fe20000400000 */
[-C--:B------:R-:W-:Y:S01]  /*13570*/  FMUL R8, R18, R2.reuse ;  /* 0x0000000212087220 */ /* 0x080fe20000400000 */
[----:B------:R-:W-:Y:S01]  /*13580*/  FMUL R3, R19, R2 ;  /* 0x0000000213037220 */ /* 0x000fe20000400000 */
[----:B------:R-:W-:Y:S02]  /*13590*/  F2FP.F16.F32.PACK_AB R10, RZ, R10 ;  /* 0x0000000aff0a723e */ /* 0x000fe400000000ff */
[----:B------:R-:W-:Y:S02]  /*135a0*/  ISETP.GT.AND P2, PT, R0, 0xf9, P2 ;  /* 0x000000f90000780c */ /* 0x000fe40001744270 */
[----:B------:R-:W-:Y:S02]  /*135b0*/  F2FP.F16.F32.PACK_AB R9, RZ, R9 ;  /* 0x00000009ff09723e */ /* 0x000fe400000000ff */
[----:B------:R-:W-:-:S02]  /*135c0*/  F2FP.F16.F32.PACK_AB R8, RZ, R8 ;  /* 0x00000008ff08723e */ /* 0x000fc400000000ff */
[----:B------:R-:W-:Y:S01]  /*135d0*/  F2FP.F16.F32.PACK_AB R3, RZ, R3 ;  /* 0x00000003ff03723e */ /* 0x000fe200000000ff */
[----:B------:R-:W-:Y:S01]  /*135e0*/  @P5 STG.E.U16 desc[UR36][R4.64+0x1f0], R10 ;  /* 0x0001f00a04005986 */ /* 0x000fe2000c101524 */
[----:B0-----:R-:W-:Y:S01]  /*135f0*/  PRMT R12, R8, 0x7610, R12 ;  /* 0x00007610080c7816 */ /* 0x001fe2000000000c */
[----:B------:R-:W-:Y:S01]  /*13600*/  @P4 IMAD.MOV.U32 R8, RZ, RZ, R6 ;  /* 0x000000ffff084224 */ /* 0x000fe200078e0006 */
[----:B------:R-:W-:Y:S01]  /*13610*/  PRMT R11, R3, 0x7610, R11 ;  /* 0x00007610030b7816 */ /* 0x000fe2000000000b */
[----:B------:R0:W-:Y:S01]  /*13620*/  @P3 STG.E.U16 desc[UR36][R4.64+0x1f2], R9 ;  /* 0x0001f20904003986 */ /* 0x0001e2000c101524 */
[----:B------:R-:W-:Y:S02]  /*13630*/  USHF.L.U32 UR12, UR8, 0x8, URZ ;  /* 0x00000008080c7899 */ /* 0x000fe4000800063f */
[----:B------:R-:W-:Y:S01]  /*13640*/  USHF.L.U64.HI UR11, UR8, 0x8, UR9 ;  /* 0x00000008080b7899 */ /* 0x000fe20008010209 */
[----:B0-----:R-:W-:-:S03]  /*13650*/  @P4 MOV R9, R7 ;  /* 0x0000000700094202 */ /* 0x001fc60000000f00 */
[----:B------:R-:W-:Y:S02]  /*13660*/  IMAD.U32 R3, RZ, RZ, UR12 ;  /* 0x0000000cff037e24 */ /* 0x000fe4000f8e00ff */
[----:B------:R0:W-:Y:S01]  /*13670*/  @P4 STG.E.U16 desc[UR36][R8.64+0x1f0], R11 ;  /* 0x0001f00b08004986 */ /* 0x0001e2000c101524 */
[C---:B------:R-:W-:Y:S02]  /*13680*/  ISETP.GT.AND P3, PT, R0.reuse, RZ, P1 ;  /* 0x000000ff0000720c */ /* 0x040fe40000f64270 */
[----:B------:R-:W-:Y:S01]  /*13690*/  ISETP.GT.AND P4, PT, R0, 0x1, P1 ;  /* 0x000000010000780c */ /* 0x000fe20000f84270 */
[-C--:B------:R-:W-:Y:S01]  /*136a0*/  FMUL R24, R24, R2.reuse ;  /* 0x0000000218187220 */ /* 0x080fe20000400000 */
[----:B------:R-:W-:Y:S01]  /*136b0*/  FMUL R25, R25, R2 ;  /* 0x0000000219197220 */ /* 0x000fe20000400000 */
[----:B0-----:R-:W-:Y:S02]  /*136c0*/  @P2 IMAD.MOV.U32 R8, RZ, RZ, R6 ;  /* 0x000000ffff082224 */ /* 0x001fe400078e0006 */
[----:B------:R-:W-:-:S02]  /*136d0*/  @P2 IMAD.MOV.U32 R9, RZ, RZ, R7 ;  /* 0x000000ffff092224 */ /* 0x000fc400078e0007 */
[----:B------:R-:W-:-:S03]  /*136e0*/  IMAD.U32 R7, RZ, RZ, UR11 ;  /* 0x0000000bff077e24 */ /* 0x000fc6000f8e00ff */
[----:B------:R0:W-:Y:S01]  /*136f0*/  @P2 STG.E.U16 desc[UR36][R8.64+0x1f2], R12 ;  /* 0x0001f20c08002986 */ /* 0x0001e2000c101524 */
[C---:B------:R-:W-:Y:S02]  /*13700*/  IADD3 R6, P2, P6, R4.reuse, UR5, R3 ;  /* 0x0000000504067c10 */ /* 0x040fe4000fe5e003 */
[----:B------:R-:W-:Y:S02]  /*13710*/  IADD3 R4, P5, R4, UR12, RZ ;  /* 0x0000000c04047c10 */ /* 0x000fe4000ffbe0ff */
[C---:B------:R-:W-:Y:S02]  /*13720*/  IADD3.X R7, R5.reuse, UR4, R7, P2, P6 ;  /* 0x0000000405077c10 */ /* 0x040fe400097ec407 */
[----:B------:R-:W-:Y:S02]  /*13730*/  F2FP.F16.F32.PACK_AB R24, RZ, R24 ;  /* 0x00000018ff18723e */ /* 0x000fe400000000ff */
[----:B------:R-:W-:Y:S02]  /*13740*/  IADD3.X R5, R5, UR11, RZ, P5, !PT ;  /* 0x0000000b05057c10 */ /* 0x000fe4000affe4ff */
[----:B------:R-:W-:-:S02]  /*13750*/  F2FP.F16.F32.PACK_AB R25, RZ, R25 ;  /* 0x00000019ff19723e */ /* 0x000fc400000000ff */
[C---:B------:R-:W-:Y:S01]  /*13760*/  ISETP.GT.AND P2, PT, R0.reuse, RZ, P0 ;  /* 0x000000ff0000720c */ /* 0x040fe20000744270 */
[----:B------:R-:W-:Y:S01]  /*13770*/  @P3 STG.E.U16 desc[UR36][R4.64], R24 ;  /* 0x0000001804003986 */ /* 0x000fe2000c101524 */
[----:B------:R-:W-:Y:S01]  /*13780*/  ISETP.GT.AND P3, PT, R0, 0x1, P0 ;  /* 0x000000010000780c */ /* 0x000fe20000764270 */
[-C--:B------:R-:W-:Y:S02]  /*13790*/  FMUL R26, R26, R2.reuse ;  /* 0x000000021a1a7220 */ /* 0x080fe40000400000 */
[----:B------:R-:W-:Y:S01]  /*137a0*/  @P4 STG.E.U16 desc[UR36][R4.64+0x2], R25 ;  /* 0x0000021904004986 */ /* 0x000fe2000c101524 */
[----:B------:R-:W-:Y:S01]  /*137b0*/  ISETP.GT.AND P4, PT, R0, 0x8, P1 ;  /* 0x000000080000780c */ /* 0x000fe20000f84270 */
[-C--:B------:R-:W-:Y:S01]  /*137c0*/  FMUL R27, R27, R2.reuse ;  /* 0x000000021b1b7220 */ /* 0x080fe20000400000 */
[----:B0-----:R-:W-:Y:S01]  /*137d0*/  IADD3 R8, P5, R4, UR5, RZ ;  /* 0x0000000504087c10 */ /* 0x001fe2000ffbe0ff */
[----:B------:R-:W-:Y:S01]  /*137e0*/  FMUL R28, R28, R2 ;  /* 0x000000021c1c7220 */ /* 0x000fe20000400000 */
[----:B------:R-:W-:-:S02]  /*137f0*/  F2FP.F16.F32.PACK_AB R26, RZ, R26 ;  /* 0x0000001aff1a723e */ /* 0x000fc400000000ff */
[----:B------:R-:W-:Y:S02]  /*13800*/  IADD3.X R9, R5, UR4, RZ, P5, !PT ;  /* 0x0000000405097c10 */ /* 0x000fe4000affe4ff */
[----:B------:R-:W-:Y:S02]  /*13810*/  F2FP.F16.F32.PACK_AB R27, RZ, R27 ;  /* 0x0000001bff1b723e */ /* 0x000fe400000000ff */
[----:B------:R-:W-:Y:S01]  /*13820*/  F2FP.F16.F32.PACK_AB R28, RZ, R28 ;  /* 0x0000001cff1c723e */ /* 0x000fe200000000ff */
[----:B------:R-:W-:Y:S01]  /*13830*/  @P2 STG.E.U16 desc[UR36][R8.64], R26 ;  /* 0x0000001a08002986 */ /* 0x000fe2000c101524 */
[C---:B------:R-:W-:Y:S02]  /*13840*/  ISETP.GT.AND P5, PT, R0.reuse, 0x9, P1 ;  /* 0x000000090000780c */ /* 0x040fe40000fa4270 */
[C---:B------:R-:W-:Y:S01]  /*13850*/  ISETP.GT.AND P2, PT, R0.reuse, 0x8, P0 ;  /* 0x000000080000780c */ /* 0x040fe20000744270 */
[----:B------:R-:W-:Y:S01]  /*13860*/  @P3 STG.E.U16 desc[UR36][R8.64+0x2], R27 ;  /* 0x0000021b08003986 */ /* 0x000fe2000c101524 */
[-C--:B------:R-:W-:Y:S01]  /*13870*/  FMUL R29, R29, R2.reuse ;  /* 0x000000021d1d7220 */ /* 0x080fe20000400000 */
[----:B------:R-:W-:Y:S01]  /*13880*/  ISETP.GT.AND P3, PT, R0, 0x9, P0 ;  /* 0x000000090000780c */ /* 0x000fe20000764270 */
[-C--:B------:R-:W-:Y:S01]  /*13890*/  FMUL R30, R30, R2.reuse ;  /* 0x000000021e1e7220 */ /* 0x080fe20000400000 */
[----:B------:R-:W-:Y:S01]  /*138a0*/  @P4 STG.E.U16 desc[UR36][R4.64+0x10], R28 ;  /* 0x0000101c04004986 */ /* 0x000fe2000c101524 */
[----:B------:R-:W-:Y:S01]  /*138b0*/  ISETP.GT.AND P4, PT, R0, 0x10, P1 ;  /* 0x000000100000780c */ /* 0x000fe20000f84270 */
[-C--:B------:R-:W-:Y:S01]  /*138c0*/  FMUL R31, R31, R2.reuse ;  /* 0x000000021f1f7220 */ /* 0x080fe20000400000 */
[----:B------:R-:W-:Y:S01]  /*138d0*/  IADD3 R10, P6, R4, UR5, RZ ;  /* 0x00000005040a7c10 */ /* 0x000fe2000ffde0ff */
[----:B------:R-:W-:Y:S01]  /*138e0*/  FMUL R32, R32, R2 ;  /* 0x0000000220207220 */ /* 0x000fe20000400000 */
[----:B------:R-:W-:-:S02]  /*138f0*/  F2FP.F16.F32.PACK_AB R29, RZ, R29 ;  /* 0x0000001dff1d723e */ /* 0x000fc400000000ff */
[----:B------:R-:W-:Y:S02]  /*13900*/  F2FP.F16.F32.PACK_AB R30, RZ, R30 ;  /* 0x0000001eff1e723e */ /* 0x000fe400000000ff */
[----:B------:R-:W-:Y:S02]  /*13910*/  IADD3.X R11, R5, UR4, RZ, P6, !PT ;  /* 0x00000004050b7c10 */ /* 0x000fe4000b7fe4ff */
[----:B------:R-:W-:Y:S01]  /*13920*/  F2FP.F16.F32.PACK_AB R31, RZ, R31 ;  /* 0x0000001fff1f723e */ /* 0x000fe200000000ff */
[----:B------:R-:W-:Y:S01]  /*13930*/  @P5 STG.E.U16 desc[UR36][R4.64+0x12], R29 ;  /* 0x0000121d04005986 */ /* 0x000fe2000c101524 */
[----:B------:R-:W-:Y:S02]  /*13940*/  F2FP.F16.F32.PACK_AB R32, RZ, R32 ;  /* 0x00000020ff20723e */ /* 0x000fe400000000ff */
[C---:B------:R-:W-:Y:S01]  /*13950*/  ISETP.GT.AND P5, PT, R0.reuse, 0x11, P1 ;  /* 0x000000110000780c */ /* 0x040fe20000fa4270 */
[----:B------:R-:W-:Y:S01]  /*13960*/  @P2 STG.E.U16 desc[UR36][R10.64+0x10], R30 ;  /* 0x0000101e0a002986 */ /* 0x000fe2000c101524 */
[----:B------:R-:W-:Y:S01]  /*13970*/  ISETP.GT.AND P2, PT, R0, 0x10, P0 ;  /* 0x000000100000780c */ /* 0x000fe20000744270 */
[----:B------:R-:W-:-:S02]  /*13980*/  FMUL R33, R33, R2 ;  /* 0x0000000221217220 */ /* 0x000fc40000400000 */
[----:B------:R-:W-:Y:S01]  /*13990*/  @P3 STG.E.U16 desc[UR36][R6.64+0x12], R31 ;  /* 0x0000121f06003986 */ /* 0x000fe2000c101524 */
[----:B------:R-:W-:Y:S01]  /*139a0*/  ISETP.GT.AND P3, PT, R0, 0x11, P0 ;  /* 0x000000110000780c */ /* 0x000fe20000764270 */
[-C--:B------:R-:W-:Y:S02]  /*139b0*/  FMUL R34, R34, R2.reuse ;  /* 0x0000000222227220 */ /* 0x080fe40000400000 */
[----:B------:R-:W-:Y:S01]  /*139c0*/  @P4 STG.E.U16 desc[UR36][R4.64+0x20], R32 ;  /* 0x0000202004004986 */ /* 0x000fe2000c101524 */
[----:B------:R-:W-:Y:S01]  /*139d0*/  ISETP.GT.AND P4, PT, R0, 0x18, P1 ;  /* 0x000000180000780c */ /* 0x000fe20000f84270 */
[-C--:B------:R-:W-:Y:S01]  /*139e0*/  FMUL R35, R35, R2.reuse ;  /* 0x0000000223237220 */ /* 0x080fe20000400000 */
[----:B------:R-:W-:Y:S01]  /*139f0*/  FMUL R36, R36, R2 ;  /* 0x0000000224247220 */ /* 0x000fe20000400000 */
[----:B------:R-:W-:Y:S02]  /*13a00*/  F2FP.F16.F32.PACK_AB R33, RZ, R33 ;  /* 0x00000021ff21723e */ /* 0x000fe400000000ff */
[----:B------:R-:W-:-:S02]  /*13a10*/  F2FP.F16.F32.PACK_AB R34, RZ, R34 ;  /* 0x00000022ff22723e */ /* 0x000fc400000000ff */
[----:B------:R-:W-:Y:S01]  /*13a20*/  F2FP.F16.F32.PACK_AB R35, RZ, R35 ;  /* 0x00000023ff23723e */ /* 0x000fe200000000ff */
[----:B------:R-:W-:Y:S01]  /*13a30*/  @P5 STG.E.U16 desc[UR36][R4.64+0x22], R33 ;  /* 0x0000222104005986 */ /* 0x000fe2000c101524 */
[----:B------:R-:W-:Y:S02]  /*13a40*/  F2FP.F16.F32.PACK_AB R36, RZ, R36 ;  /* 0x00000024ff24723e */ /* 0x000fe400000000ff */
[C---:B------:R-:W-:Y:S01]  /*13a50*/  ISETP.GT.AND P5, PT, R0.reuse, 0x19, P1 ;  /* 0x000000190000780c */ /* 0x040fe20000fa4270 */
[----:B------:R-:W-:Y:S01]  /*13a60*/  @P2 STG.E.U16 desc[UR36][R6.64+0x20], R34 ;  /* 0x0000202206002986 */ /* 0x000fe2000c101524 */
[C---:B------:R-:W-:Y:S01]  /*13a70*/  ISETP.GT.AND P2, PT, R0.reuse, 0x18, P0 ;  /* 0x000000180000780c */ /* 0x040fe20000744270 */
[-C--:B------:R-:W-:Y:S02]  /*13a80*/  FMUL R37, R37, R2.reuse ;  /* 0x0000000225257220 */ /* 0x080fe40000400000 */
[----:B------:R-:W-:Y:S01]  /*13a90*/  @P3 STG.E.U16 desc[UR36][R6.64+0x22], R35 ;  /* 0x0000222306003986 */ /* 0x000fe2000c101524 */
[----:B------:R-:W-:Y:S01]  /*13aa0*/  ISETP.GT.AND P3, PT, R0, 0x19, P0 ;  /* 0x000000190000780c */ /* 0x000fe20000764270 */
[----:B------:R-:W-:-:S02]  /*13ab0*/  FMUL R38, R38, R2 ;  /* 0x0000000226267220 */ /* 0x000fc40000400000 */
[----:B------:R-:W-:Y:S01]  /*13ac0*/  @P4 STG.E.U16 desc[UR36][R4.64+0x30], R36 ;  /* 0x0000302404004986 */ /* 0x000fe2000c101524 */
[----:B------:R-:W-:Y:S01]  /*13ad0*/  ISETP.GT.AND P4, PT, R0, 0x20, P1 ;  /* 0x000000200000780c */ /* 0x000fe20000f84270 */
[-C--:B------:R-:W-:Y:S01]  /*13ae0*/  FMUL R39, R39, R2.reuse ;  /* 0x0000000227277220 */ /* 0x080fe20000400000 */
[----:B------:R-:W-:Y:S01]  /*13af0*/  FMUL R40, R40, R2 ;  /* 0x0000000228287220 */ /* 0x000fe20000400000 */
[----:B------:R-:W-:Y:S02]  /*13b00*/  F2FP.F16.F32.PACK_AB R37, RZ, R37 ;  /* 0x00000025ff25723e */ /* 0x000fe400000000ff */
[----:B------:R-:W-:Y:S02]  /*13b10*/  F2FP.F16.F32.PACK_AB R38, RZ, R38 ;  /* 0x00000026ff26723e */ /* 0x000fe400000000ff */
[----:B------:R-:W-:Y:S01]  /*13b20*/  F2FP.F16.F32.PACK_AB R39, RZ, R39 ;  /* 0x00000027ff27723e */ /* 0x000fe200000000ff */
[----:B------:R-:W-:Y:S01]  /*13b30*/  @P5 STG.E.U16 desc[UR36][R4.64+0x32], R37 ;  /* 0x0000322504005986 */ /* 0x000fe2000c101524 */
[----:B------:R-:W-:-:S02]  /*13b40*/  F2FP.F16.F32.PACK_AB R40, RZ, R40 ;  /* 0x00000028ff28723e */ /* 0x000fc400000000ff */
[C---:B------:R-:W-:Y:S01]  /*13b50*/  ISETP.GT.AND P5, PT, R0.reuse, 0x21, P1 ;  /* 0x000000210000780c */ /* 0x040fe20000fa4270 */
[----:B------:R-:W-:Y:S01]  /*13b60*/  @P2 STG.E.U16 desc[UR36][R6.64+0x30], R38 ;  /* 0x0000302606002986 */ /* 0x000fe2000c101524 */
[C---:B------:R-:W-:Y:S01]  /*13b70*/  ISETP.GT.AND P2, PT, R0.reuse, 0x20, P0 ;  /* 0x000000200000780c */ /* 0x040fe20000744270 */
[-C--:B------:R-:W-:Y:S02]  /*13b80*/  FMUL R41, R41, R2.reuse ;  /* 0x0000000229297220 */ /* 0x080fe40000400000 */
[----:B------:R-:W-:Y:S01]  /*13b90*/  @P3 STG.E.U16 desc[UR36][R6.64+0x32], R39 ;  /* 0x0000322706003986 */ /* 0x000fe2000c101524 */
[----:B------:R-:W-:Y:S01]  /*13ba0*/  ISETP.GT.AND P3, PT, R0, 0x21, P0 ;  /* 0x000000210000780c */ /* 0x000fe20000764270 */
[-C--:B------:R-:W-:Y:S02]  /*13bb0*/  FMUL R42, R42, R2.reuse ;  /* 0x000000022a2a7220 */ /* 0x080fe40000400000 */
[----:B------:R-:W-:Y:S01]  /*13bc0*/  @P4 STG.E.U16 desc[UR36][R4.64+0x40], R40 ;  /* 0x0000402804004986 */ /* 0x000fe2000c101524 */
[----:B------:R-:W-:Y:S01]  /*13bd0*/  ISETP.GT.AND P4, PT, R0, 0x28, P1 ;  /* 0x000000280000780c */ /* 0x000fe20000f84270 */
[-C--:B------:R-:W-:Y:S01]  /*13be0*/  FMUL R43, R43, R2.reuse ;  /* 0x000000022b2b7220 */ /* 0x080fe20000400000 */
[----:B------:R-:W-:Y:S01]  /*13bf0*/  FMUL R44, R44, R2 ;  /* 0x000000022c2c7220 */ /* 0x000fe20000400000 */
[----:B------:R-:W-:-:S02]  /*13c00*/  F2FP.F16.F32.PACK_AB R41, RZ, R41 ;  /* 0x00000029ff29723e */ /* 0x000fc400000000ff */
[----:B------:R-:W-:Y:S02]  /*13c10*/  F2FP.F16.F32.PACK_AB R42, RZ, R42 ;  /* 0x0000002aff2a723e */ /* 0x000fe400000000ff */
        /* <DEDUP_REMOVED lines=357> */
[----:B------:R-:W-:Y:S01]  /*15270*/  ISETP.GT.AND P2, PT, R0, 0xd8, P0 ;  /* 0x000000d80000780c */ /* 0x000fe20000744270 */
[-C--:B------:R-:W-:Y:S02]  /*15280*/  FMUL R133, R133, R2.reuse ;  /* 0x0000000285857220 */ /* 0x080fe40000400000 */
[----:B------:R-:W-:Y:S01]  /*15290*/  @P3 STG.E.U16 desc[UR36][R6.64+0x1a2], R131 ;  /* 0x0001a28306003986 */ /* 0x000fe2000c101524 */
[----:B------:R-:W-:-:S03]  /*152a0*/  FMUL R134, R134, R2 ;  /* 0x0000000286867220 */ /* 0x000fc60000400000 */
[----:B------:R-:W-:Y:S01]  /*152b0*/  @P4 STG.E.U16 desc[UR36][R4.64+0x1b0], R132 ;  /* 0x0001b08404004986 */ /* 0x000fe2000c101524 */
[C---:B------:R-:W-:Y:S01]  /*152c0*/  ISETP.GT.AND P4, PT, R0.reuse, 0xd9, P0 ;  /* 0x000000d90000780c */ /* 0x040fe20000784270 */
[----:B------:R-:W-:Y:S01]  /*152d0*/  FMUL R135, R135, R2 ;  /* 0x0000000287877220 */ /* 0x000fe20000400000 */
[----:B------:R-:W-:Y:S02]  /*152e0*/  F2FP.F16.F32.PACK_AB R133, RZ, R133 ;  /* 0x00000085ff85723e */ /* 0x000fe400000000ff */
[----:B------:R-:W-:Y:S02]  /*152f0*/  F2FP.F16.F32.PACK_AB R134, RZ, R134 ;  /* 0x00000086ff86723e */ /* 0x000fe400000000ff */
[----:B------:R-:W-:Y:S01]  /*15300*/  F2FP.F16.F32.PACK_AB R135, RZ, R135 ;  /* 0x00000087ff87723e */ /* 0x000fe200000000ff */
[----:B------:R-:W-:Y:S01]  /*15310*/  @P5 STG.E.U16 desc[UR36][R4.64+0x1b2], R133 ;  /* 0x0001b28504005986 */ /* 0x000fe2000c101524 */
[----:B------:R-:W-:-:S03]  /*15320*/  ISETP.GT.AND P5, PT, R0, 0xe0, P1 ;  /* 0x000000e00000780c */ /* 0x000fc60000fa4270 */
[----:B------:R-:W-:Y:S01]  /*15330*/  @P2 STG.E.U16 desc[UR36][R6.64+0x1b0], R134 ;  /* 0x0001b08606002986 */ /* 0x000fe2000c101524 */
[----:B------:R-:W-:Y:S01]  /*15340*/  ISETP.GT.AND P2, PT, R0, 0xe1, P1 ;  /* 0x000000e10000780c */ /* 0x000fe20000f44270 */
[-C--:B------:R-:W-:Y:S01]  /*15350*/  FMUL R136, R136, R2.reuse ;  /* 0x0000000288887220 */ /* 0x080fe20000400000 */
[C---:B------:R-:W-:Y:S01]  /*15360*/  ISETP.GT.AND P3, PT, R0.reuse, 0xe0, P0 ;  /* 0x000000e00000780c */ /* 0x040fe20000764270 */
[----:B------:R-:W-:Y:S01]  /*15370*/  @P4 STG.E.U16 desc[UR36][R6.64+0x1b2], R135 ;  /* 0x0001b28706004986 */ /* 0x000fe2000c101524 */
[-C--:B------:R-:W-:Y:S01]  /*15380*/  FMUL R137, R137, R2.reuse ;  /* 0x0000000289897220 */ /* 0x080fe20000400000 */
[----:B------:R-:W-:Y:S01]  /*15390*/  ISETP.GT.AND P4, PT, R0, 0xe1, P0 ;  /* 0x000000e10000780c */ /* 0x000fe20000784270 */
[-C--:B------:R-:W-:Y:S01]  /*153a0*/  FMUL R138, R138, R2.reuse ;  /* 0x000000028a8a7220 */ /* 0x080fe20000400000 */
[----:B------:R-:W-:Y:S01]  /*153b0*/  FMUL R139, R139, R2 ;  /* 0x000000028b8b7220 */ /* 0x000fe20000400000 */
[----:B------:R-:W-:Y:S02]  /*153c0*/  F2FP.F16.F32.PACK_AB R136, RZ, R136 ;  /* 0x00000088ff88723e */ /* 0x000fe400000000ff */
[----:B------:R-:W-:-:S02]  /*153d0*/  F2FP.F16.F32.PACK_AB R137, RZ, R137 ;  /* 0x00000089ff89723e */ /* 0x000fc400000000ff */
[----:B------:R-:W-:Y:S02]  /*153e0*/  F2FP.F16.F32.PACK_AB R138, RZ, R138 ;  /* 0x0000008aff8a723e */ /* 0x000fe400000000ff */
[----:B------:R-:W-:Y:S01]  /*153f0*/  F2FP.F16.F32.PACK_AB R139, RZ, R139 ;  /* 0x0000008bff8b723e */ /* 0x000fe200000000ff */
[----:B------:R-:W-:Y:S01]  /*15400*/  @P5 STG.E.U16 desc[UR36][R4.64+0x1c0], R136 ;  /* 0x0001c08804005986 */ /* 0x000fe2000c101524 */
[----:B------:R-:W-:-:S03]  /*15410*/  ISETP.GT.AND P5, PT, R0, 0xe9, P1 ;  /* 0x000000e90000780c */ /* 0x000fc60000fa4270 */
[----:B------:R-:W-:Y:S01]  /*15420*/  @P2 STG.E.U16 desc[UR36][R4.64+0x1c2], R137 ;  /* 0x0001c28904002986 */ /* 0x000fe2000c101524 */
[C---:B------:R-:W-:Y:S02]  /*15430*/  ISETP.GT.AND P2, PT, R0.reuse, 0xe8, P1 ;  /* 0x000000e80000780c */ /* 0x040fe40000f44270 */
[C---:B------:R-:W-:Y:S01]  /*15440*/  ISETP.GT.AND P6, PT, R0.reuse, 0xe8, P0 ;  /* 0x000000e80000780c */ /* 0x040fe200007c4270 */
[----:B------:R-:W-:Y:S01]  /*15450*/  @P3 STG.E.U16 desc[UR36][R6.64+0x1c0], R138 ;  /* 0x0001c08a06003986 */ /* 0x000fe2000c101524 */
[----:B------:R-:W-:Y:S01]  /*15460*/  ISETP.GT.AND P3, PT, R0, 0xe9, P0 ;  /* 0x000000e90000780c */ /* 0x000fe20000764270 */
[-C--:B------:R-:W-:Y:S01]  /*15470*/  FMUL R140, R140, R2.reuse ;  /* 0x000000028c8c7220 */ /* 0x080fe20000400000 */
[-C--:B------:R-:W-:Y:S01]  /*15480*/  FMUL R141, R141, R2.reuse ;  /* 0x000000028d8d7220 */ /* 0x080fe20000400000 */
[----:B------:R-:W-:Y:S01]  /*15490*/  @P4 STG.E.U16 desc[UR36][R6.64+0x1c2], R139 ;  /* 0x0001c28b06004986 */ /* 0x000fe2000c101524 */
[----:B------:R-:W-:Y:S01]  /*154a0*/  ISETP.GT.AND P4, PT, R0, 0xf0, P1 ;  /* 0x000000f00000780c */ /* 0x000fe20000f84270 */
[-C--:B------:R-:W-:Y:S01]  /*154b0*/  FMUL R142, R142, R2.reuse ;  /* 0x000000028e8e7220 */ /* 0x080fe20000400000 */
[-C--:B------:R-:W-:Y:S01]  /*154c0*/  FMUL R143, R143, R2.reuse ;  /* 0x000000028f8f7220 */ /* 0x080fe20000400000 */
[----:B------:R-:W-:Y:S01]  /*154d0*/  FMUL R144, R144, R2 ;  /* 0x0000000290907220 */ /* 0x000fe20000400000 */
[----:B------:R-:W-:-:S02]  /*154e0*/  F2FP.F16.F32.PACK_AB R140, RZ, R140 ;  /* 0x0000008cff8c723e */ /* 0x000fc400000000ff */
[----:B------:R-:W-:Y:S02]  /*154f0*/  F2FP.F16.F32.PACK_AB R141, RZ, R141 ;  /* 0x0000008dff8d723e */ /* 0x000fe400000000ff */
[----:B------:R-:W-:Y:S02]  /*15500*/  F2FP.F16.F32.PACK_AB R142, RZ, R142 ;  /* 0x0000008eff8e723e */ /* 0x000fe400000000ff */
[----:B------:R-:W-:Y:S02]  /*15510*/  F2FP.F16.F32.PACK_AB R143, RZ, R143 ;  /* 0x0000008fff8f723e */ /* 0x000fe400000000ff */
[----:B------:R-:W-:Y:S01]  /*15520*/  F2FP.F16.F32.PACK_AB R144, RZ, R144 ;  /* 0x00000090ff90723e */ /* 0x000fe200000000ff */
[----:B------:R-:W-:Y:S01]  /*15530*/  @P2 STG.E.U16 desc[UR36][R4.64+0x1d0], R140 ;  /* 0x0001d08c04002986 */ /* 0x000fe2000c101524 */
[----:B------:R-:W-:-:S03]  /*15540*/  ISETP.GT.AND P2, PT, R0, 0xf1, P1 ;  /* 0x000000f10000780c */ /* 0x000fc60000f44270 */
[----:B------:R-:W-:Y:S01]  /*15550*/  @P5 STG.E.U16 desc[UR36][R4.64+0x1d2], R141 ;  /* 0x0001d28d04005986 */ /* 0x000fe2000c101524 */
[----:B------:R-:W-:-:S03]  /*15560*/  ISETP.GT.AND P5, PT, R0, 0xf0, P0 ;  /* 0x000000f00000780c */ /* 0x000fc600007a4270 */
[----:B------:R-:W-:Y:S01]  /*15570*/  @P6 STG.E.U16 desc[UR36][R6.64+0x1d0], R142 ;  /* 0x0001d08e06006986 */ /* 0x000fe2000c101524 */
[----:B------:R-:W-:-:S03]  /*15580*/  FMUL R145, R145, R2 ;  /* 0x0000000291917220 */ /* 0x000fc60000400000 */
[----:B------:R-:W-:Y:S01]  /*15590*/  @P3 STG.E.U16 desc[UR36][R6.64+0x1d2], R143 ;  /* 0x0001d28f06003986 */ /* 0x000fe2000c101524 */
[----:B------:R-:W-:-:S03]  /*155a0*/  ISETP.GT.AND P3, PT, R0, 0xf8, P1 ;  /* 0x000000f80000780c */ /* 0x000fc60000f64270 */
[----:B------:R-:W-:Y:S01]  /*155b0*/  @P4 STG.E.U16 desc[UR36][R4.64+0x1e0], R144 ;  /* 0x0001e09004004986 */ /* 0x000fe2000c101524 */
[----:B------:R-:W-:Y:S01]  /*155c0*/  ISETP.GT.AND P4, PT, R0, 0xf1, P0 ;  /* 0x000000f10000780c */ /* 0x000fe20000784270 */
[-C--:B------:R-:W-:Y:S01]  /*155d0*/  FMUL R146, R146, R2.reuse ;  /* 0x0000000292927220 */ /* 0x080fe20000400000 */
[C---:B------:R-:W-:Y:S01]  /*155e0*/  ISETP.GT.AND P1, PT, R0.reuse, 0xf9, P1 ;  /* 0x000000f90000780c */ /* 0x040fe20000f24270 */
[-C--:B------:R-:W-:Y:S01]  /*155f0*/  FMUL R147, R147, R2.reuse ;  /* 0x0000000293937220 */ /* 0x080fe20000400000 */
[----:B------:R-:W-:Y:S01]  /*15600*/  ISETP.GT.AND P6, PT, R0, 0xf8, P0 ;  /* 0x000000f80000780c */ /* 0x000fe200007c4270 */
[-C--:B------:R-:W-:Y:S01]  /*15610*/  FMUL R148, R148, R2.reuse ;  /* 0x0000000294947220 */ /* 0x080fe20000400000 */
[----:B------:R-:W-:Y:S01]  /*15620*/  FMUL R149, R149, R2 ;  /* 0x0000000295957220 */ /* 0x000fe20000400000 */
[----:B------:R-:W-:Y:S02]  /*15630*/  F2FP.F16.F32.PACK_AB R145, RZ, R145 ;  /* 0x00000091ff91723e */ /* 0x000fe400000000ff */
[----:B------:R-:W-:-:S02]  /*15640*/  F2FP.F16.F32.PACK_AB R146, RZ, R146 ;  /* 0x00000092ff92723e */ /* 0x000fc400000000ff */
[----:B------:R-:W-:Y:S02]  /*15650*/  ISETP.GT.AND P0, PT, R0, 0xf9, P0 ;  /* 0x000000f90000780c */ /* 0x000fe40000704270 */
[----:B------:R-:W-:Y:S01]  /*15660*/  F2FP.F16.F32.PACK_AB R147, RZ, R147 ;  /* 0x00000093ff93723e */ /* 0x000fe200000000ff */
[----:B------:R-:W-:Y:S01]  /*15670*/  FMUL R150, R150, R2 ;  /* 0x0000000296967220 */ /* 0x000fe20000400000 */
[----:B------:R-:W-:Y:S02]  /*15680*/  F2FP.F16.F32.PACK_AB R148, RZ, R148 ;  /* 0x00000094ff94723e */ /* 0x000fe400000000ff */
[----:B------:R-:W-:Y:S01]  /*15690*/  F2FP.F16.F32.PACK_AB R149, RZ, R149 ;  /* 0x00000095ff95723e */ /* 0x000fe200000000ff */
[----:B------:R-:W-:Y:S01]  /*156a0*/  FMUL R151, R151, R2 ;  /* 0x0000000297977220 */ /* 0x000fe20000400000 */
[----:B------:R-:W-:Y:S01]  /*156b0*/  @P2 STG.E.U16 desc[UR36][R4.64+0x1e2], R145 ;  /* 0x0001e29104002986 */ /* 0x000fe2000c101524 */
[----:B------:R-:W-:-:S03]  /*156c0*/  F2FP.F16.F32.PACK_AB R150, RZ, R150 ;  /* 0x00000096ff96723e */ /* 0x000fc600000000ff */
[----:B------:R-:W-:Y:S01]  /*156d0*/  @P5 STG.E.U16 desc[UR36][R6.64+0x1e0], R146 ;  /* 0x0001e09206005986 */ /* 0x000fe2000c101524 */
[----:B------:R-:W-:-:S03]  /*156e0*/  F2FP.F16.F32.PACK_AB R151, RZ, R151 ;  /* 0x00000097ff97723e */ /* 0x000fc600000000ff */
[----:B------:R-:W-:Y:S04]  /*156f0*/  @P4 STG.E.U16 desc[UR36][R6.64+0x1e2], R147 ;  /* 0x0001e29306004986 */ /* 0x000fe8000c101524 */
[----:B------:R-:W-:Y:S04]  /*15700*/  @P3 STG.E.U16 desc[UR36][R4.64+0x1f0], R148 ;  /* 0x0001f09404003986 */ /* 0x000fe8000c101524 */
[----:B------:R0:W-:Y:S02]  /*15710*/  @P1 STG.E.U16 desc[UR36][R4.64+0x1f2], R149 ;  /* 0x0001f29504001986 */ /* 0x0001e4000c101524 */
[----:B0-----:R-:W-:Y:S01]  /*15720*/  @P6 MOV R4, R6 ;  /* 0x0000000600046202 */ /* 0x001fe20000000f00 */
[----:B------:R-:W-:-:S05]  /*15730*/  @P6 IMAD.MOV.U32 R5, RZ, RZ, R7 ;  /* 0x000000ffff056224 */ /* 0x000fca00078e0007 */
[----:B------:R0:W-:Y:S04]  /*15740*/  @P6 STG.E.U16 desc[UR36][R4.64+0x1f0], R150 ;  /* 0x0001f09604006986 */ /* 0x0001e8000c101524 */
[----:B------:R0:W-:Y:S02]  /*15750*/  @P0 STG.E.U16 desc[UR36][R6.64+0x1f2], R151 ;  /* 0x0001f29706000986 */ /* 0x0001e4000c101524 */
.L_x_536:
[----:B------:R-:W-:Y:S05]  /*15760*/  BSYNC B0 ;  /* 0x0000000000007941 */ /* 0x000fea0003800000 */
.L_x_28:
[----:B0-----:R-:W2:Y:S04]  /*15770*/  LDL.LU R5, [R1+0x200] ;  /* 0x0002000001057983 */ /* 0x001ea80000300800 */
[----:B------:R-:W2:Y:S01]  /*15780*/  LDL.LU R4, [R1+0x204] ;  /* 0x0002040001047983 */ /* 0x000ea20000300800 */
[----:B------:R-:W-:Y:S01]  /*15790*/  ULDC UR4, c[0x0][0xc] ;  /* 0x0000030000047ab9 */ /* 0x000fe20000000800 */
[----:B------:R-:W-:Y:S01]  /*157a0*/  ULDC UR5, c[0x0][0x10] ;  /* 0x0000040000057ab9 */ /* 0x000fe20000000800 */
[----:B-----5:R-:W2:Y:S01]  /*157b0*/  LDC R3, c[0x0][0x14] ;  /* 0x00000500ff037b82 */ /* 0x020ea20000000800 */
[----:B------:R-:W-:Y:S01]  /*157c0*/  UIMAD.WIDE.U32 UR4, UR4, UR5, URZ ;  /* 0x00000005040472a5 */ /* 0x000fe2000f8e003f */
[----:B----4-:R-:W-:Y:S01]  /*157d0*/  PRMT R0, RZ, 0x7610, R0 ;  /* 0x00007610ff007816 */ /* 0x010fe20000000000 */
[----:B------:R-:W-:Y:S01]  /*157e0*/  UMOV UR42, 0xffffffff ;  /* 0xffffffff002a7882 */ /* 0x000fe20000000000 */
[----:B------:R-:W-:-:S03]  /*157f0*/  UMOV UR43, 0xffffffff ;  /* 0xffffffff002b7882 */ /* 0x000fc60000000000 */
[----:B--2---:R-:W-:-:S04]  /*15800*/  IMAD.WIDE.U32 R4, R3, UR4, R4 ;  /* 0x0000000403047c25 */ /* 0x004fc8000f8e0004 */
[----:B------:R-:W-:Y:S01]  /*15810*/  IMAD R3, R3, UR5, RZ ;  /* 0x0000000503037c24 */ /* 0x000fe2000f8e02ff */
[----:B------:R-:W-:Y:S01]  /*15820*/  ULDC.64 UR4, c[0x0][0x650] ;  /* 0x0001940000047ab9 */ /* 0x000fe20000000a00 */
[----:B------:R-:W-:Y:S01]  /*15830*/  IMAD.MOV.U32 R7, RZ, RZ, R4 ;  /* 0x000000ffff077224 */ /* 0x000fe200078e0004 */
[----:B------:R-:W-:Y:S01]  /*15840*/  ISETP.GE.U32.AND P0, PT, R4, UR4, PT ;  /* 0x0000000404007c0c */ /* 0x000fe2000bf06070 */
[----:B------:R-:W-:-:S05]  /*15850*/  IMAD.IADD R6, R5, 0x1, R3 ;  /* 0x0000000105067824 */ /* 0x000fca00078e0203 */
[----:B------:R0:W-:Y:S01]  /*15860*/  STL [R1+0x200], R6 ;  /* 0x0002000601007387 */ /* 0x0001e20000100800 */
[----:B------:R-:W-:-:S03]  /*15870*/  ISETP.GE.U32.AND.EX P0, PT, R6, UR5, PT, P0 ;  /* 0x0000000506007c0c */ /* 0x000fc6000bf06100 */
[----:B------:R0:W-:Y:S10]  /*15880*/  STL [R1+0x204], R7 ;  /* 0x0002040701007387 */ /* 0x0001f40000100800 */
[----:B0-----:R-:W-:Y:S05]  /*15890*/  @P0 BRA `(.L_x_537) ;  /* 0x0000000400880947 */ /* 0x001fea0003800000 */
[----:B------:R-:W0:Y:S01]  /*158a0*/  S2UR UR6, SR_CTAID.X ;  /* 0x00000000000679c3 */ /* 0x000e220000002500 */
[----:B------:R-:W-:Y:S01]  /*158b0*/  ULDC.64 UR12, c[0x0][0x628] ;  /* 0x00018a00000c7ab9 */ /* 0x000fe20000000a00 */
[----:B------:R-:W-:Y:S01]  /*158c0*/  ULDC UR4, c[0x0][0x150] ;  /* 0x0000540000047ab9 */ /* 0x000fe20000000800 */
[----:B------:R-:W-:Y:S01]  /*158d0*/  ISETP.NE.U32.AND P0, PT, RZ, UR12, PT ;  /* 0x0000000cff007c0c */ /* 0x000fe2000bf05070 */
[----:B------:R-:W-:Y:S01]  /*158e0*/  ULDC UR15, c[0x0][0x630] ;  /* 0x00018c00000f7ab9 */ /* 0x000fe20000000800 */
[C---:B------:R-:W-:Y:S01]  /*158f0*/  R2UR UR16, R7.reuse ;  /* 0x00000000071072ca */ /* 0x040fe200000e0000 */
[----:B------:R-:W-:Y:S01]  /*15900*/  ULDC UR19, c[0x0][0x154] ;  /* 0x0000550000137ab9 */ /* 0x000fe20000000800 */
[----:B------:R-:W-:Y:S01]  /*15910*/  ISETP.NE.AND.EX P0, PT, RZ, UR13, PT, P0 ;  /* 0x0000000dff007c0c */ /* 0x000fe2000bf05300 */
[----:B------:R-:W2:Y:S01]  /*15920*/  S2UR UR18, SR_CTAID.Y ;  /* 0x00000000001279c3 */ /* 0x000ea20000002600 */
[----:B------:R-:W-:Y:S02]  /*15930*/  R2UR UR17, R6 ;  /* 0x00000000061172ca */ /* 0x000fe400000e0000 */
[----:B------:R-:W-:-:S02]  /*15940*/  R2UR UR10, R7 ;  /* 0x00000000070a72ca */ /* 0x000fc400000e0000 */
[----:B------:R-:W-:Y:S02]  /*15950*/  R2UR UR11, R6 ;  /* 0x00000000060b72ca */ /* 0x000fe400000e0000 */
[----:B0-----:R-:W-:-:S05]  /*15960*/  I2FP.F32.U32 R0, UR6 ;  /* 0x0000000600007c45 */ /* 0x001fca0008201000 */
[----:B------:R-:W-:-:S04]  /*15970*/  FMUL R0, R0, UR4 ;  /* 0x0000000400007c20 */ /* 0x000fc80008400000 */
[----:B------:R0:W4:Y:S01]  /*15980*/  F2I.U32.TRUNC.NTZ R3, R0 ;  /* 0x0000000000037305 */ /* 0x000122000020f000 */
[----:B--2---:R-:W-:Y:S05]  /*15990*/  @!P0 BRA `(.L_x_538) ;  /* 0x0000000000308947 */ /* 0x004fea0003800000 */
        /* <DEDUP_REMOVED lines=12> */
.L_x_538:
[----:B------:R-:W-:Y:S01]  /*15a60*/  USHF.R.U64 UR43, UR10, UR15, UR11 ;  /* 0x0000000f0a2b7299 */ /* 0x000fe2000800120b */
[----:B0-----:R-:W-:Y:S01]  /*15a70*/  I2FP.F32.U32 R0, UR18 ;  /* 0x0000001200007c45 */ /* 0x001fe20008201000 */
[----:B------:R-:W-:Y:S02]  /*15a80*/  USHF.R.U32.HI UR4, URZ, UR15, UR11 ;  /* 0x0000000f3f047299 */ /* 0x000fe4000801160b */
        /* <DEDUP_REMOVED lines=8> */
[----:B------:R-:W-:Y:S01]  /*15b10*/  UIMAD.WIDE.U32 UR8, UR10, UR12, UR8 ;  /* 0x0000000c0a0872a5 */ /* 0x000fe2000f8e0008 */
[----:B----4-:R-:W-:Y:S01]  /*15b20*/  R2UR UR12, R3 ;  /* 0x00000000030c72ca */ /* 0x010fe200000e0000 */
[----:B------:R-:W-:Y:S01]  /*15b30*/  UIMAD UR10, UR10, UR13, UR4 ;  /* 0x0000000d0a0a72a4 */ /* 0x000fe2000f8e0204 */
[----:B------:R-:W-:Y:S01]  /*15b40*/  ULDC UR11, c[0x0][0x618] ;  /* 0x00018600000b7ab9 */ /* 0x000fe20000000800 */
[----:B------:R-:W-:Y:S02]  /*15b50*/  ULDC UR21, c[0x0][0x658] ;  /* 0x0001960000157ab9 */ /* 0x000fe40000000800 */
[----:B------:R-:W-:Y:S01]  /*15b60*/  UIADD3 UR9, UR9, UR10, URZ ;  /* 0x0000000a09097290 */ /* 0x000fe2000fffe03f */
[----:B------:R-:W-:Y:S01]  /*15b70*/  UMOV UR15, 0xffffffff ;  /* 0xffffffff000f7882 */ /* 0x000fe20000000000 */
[----:B------:R-:W-:Y:S01]  /*15b80*/  ULDC.64 UR4, c[0x0][0x640] ;  /* 0x0001900000047ab9 */ /* 0x000fe20000000a00 */
[----:B------:R-:W-:Y:S01]  /*15b90*/  USHF.L.U32 UR15, UR15, UR21, URZ ;  /* 0x000000150f0f7299 */ /* 0x000fe2000800063f */
[----:B------:R-:W-:Y:S01]  /*15ba0*/  ISETP.NE.U32.AND P0, PT, RZ, UR4, PT ;  /* 0x00000004ff007c0c */ /* 0x000fe2000bf05070 */
[----:B------:R-:W-:-:S02]  /*15bb0*/  USHF.R.U64 UR16, UR8, UR11, UR9 ;  /* 0x0000000b08107299 */ /* 0x000fc40008001209 */
[----:B------:R-:W-:Y:S01]  /*15bc0*/  USHF.R.U32.HI UR8, URZ, UR11, UR9 ;  /* 0x0000000b3f087299 */ /* 0x000fe20008011609 */
[----:B0-----:R-:W-:Y:S01]  /*15bd0*/  R2UR UR14, R0 ;  /* 0x00000000000e72ca */ /* 0x001fe200000e0000 */
[----:B------:R-:W-:Y:S01]  /*15be0*/  ULDC UR17, c[0x0][0x608] ;  /* 0x0001820000117ab9 */ /* 0x000fe20000000800 */
[----:B------:R-:W-:Y:S01]  /*15bf0*/  ULOP3.LUT UR41, URZ, UR15, URZ, 0x33, !UPT ;  /* 0x0000000f3f297292 */ /* 0x000fe2000f8e333f */
[----:B------:R-:W-:Y:S01]  /*15c00*/  ISETP.NE.AND.EX P0, PT, RZ, UR5, PT, P0 ;  /* 0x00000005ff007c0c */ /* 0x000fe2000bf05300 */
[----:B------:R-:W-:Y:S02]  /*15c10*/  USHF.R.U64 UR15, UR16, UR17, UR8 ;  /* 0x00000011100f7299 */ /* 0x000fe40008001208 */
[----:B------:R-:W-:Y:S02]  /*15c20*/  USHF.R.U32.HI UR8, URZ, UR17, UR8 ;  /* 0x000000113f087299 */ /* 0x000fe40008011608 */
[----:B------:R-:W-:Y:S02]  /*15c30*/  UIADD3 UR12, -UR12, URZ, URZ ;  /* 0x0000003f0c0c7290 */ /* 0x000fe4000fffe13f */
[----:B------:R-:W-:Y:S01]  /*15c40*/  USHF.R.U64 UR17, UR15, UR21, UR8 ;  /* 0x000000150f117299 */ /* 0x000fe20008001208 */
[----:B------:R-:W-:Y:S01]  /*15c50*/  UMOV UR19, 0x1 ;  /* 0x0000000100137882 */ /* 0x000fe20000000000 */
[----:B------:R-:W-:Y:S01]  /*15c60*/  ULDC UR13, c[0x0][0x144] ;  /* 0x00005100000d7ab9 */ /* 0x000fe20000000800 */
[----:B------:R-:W-:Y:S01]  /*15c70*/  ULDC UR7, c[0x0][0x600] ;  /* 0x0001800000077ab9 */ /* 0x000fe20000000800 */
[----:B------:R-:W-:-:S02]  /*15c80*/  USHF.L.U32 UR24, UR19, UR21, URZ ;  /* 0x0000001513187299 */ /* 0x000fc4000800063f */
[----:B------:R-:W-:Y:S02]  /*15c90*/  USHF.R.U32.HI UR8, URZ, UR21, UR8 ;  /* 0x000000153f087299 */ /* 0x000fe40008011608 */
[----:B------:R-:W-:Y:S02]  /*15ca0*/  UIMAD UR21, UR13, UR12, UR6 ;  /* 0x0000000c0d1572a4 */ /* 0x000fe4000f8e0206 */
[----:B------:R-:W-:Y:S02]  /*15cb0*/  UIADD3 UR20, UR7, -0x1, URZ ;  /* 0xffffffff07147890 */ /* 0x000fe4000fffe03f */
[----:B------:R-:W-:Y:S01]  /*15cc0*/  UIADD3 UR19, -UR14, URZ, URZ ;  /* 0x0000003f0e137290 */ /* 0x000fe2000fffe13f */
        /* <DEDUP_REMOVED lines=17> */
.L_x_539:
[----:B------:R-:W-:Y:S01]  /*15de0*/  UISETP.NE.AND UP0, UPT, UR45, URZ, UPT ;  /* 0x0000003f2d00728c */ /* 0x000fe2000bf05270 */
[----:B------:R-:W-:Y:S01]  /*15df0*/  IMAD.MOV.U32 R0, RZ, RZ, 0x1 ;  /* 0x00000001ff007424 */ /* 0x000fe200078e00ff */
[----:B------:R-:W-:Y:S02]  /*15e00*/  USHF.R.U64 UR4, UR6, UR22, UR8 ;  /* 0x0000001606047299 */ /* 0x000fe40008001208 */
[----:B------:R-:W-:Y:S02]  /*15e10*/  ULOP3.LUT UR41, UR15, UR41, URZ, 0xc0, !UPT ;  /* 0x000000290f297292 */ /* 0x000fe4000f8ec03f */
[----:B------:R-:W-:Y:S02]  /*15e20*/  UIADD3 UR5, -UR4, URZ, URZ ;  /* 0x0000003f04057290 */ /* 0x000fe4000fffe13f */
[----:B------:R-:W-:Y:S02]  /*15e30*/  UIMAD UR41, UR24, UR4, UR41 ;  /* 0x00000004182972a4 */ /* 0x000fe4000f8e0229 */
[----:B------:R-:W-:-:S02]  /*15e40*/  ULOP3.LUT UR16, UR16, UR20, URZ, 0xc0, !UPT ;  /* 0x0000001410107292 */ /* 0x000fc4000f8ec03f */
[----:B------:R-:W-:Y:S02]  /*15e50*/  @UP0 UIMAD UR21, UR25, UR19, UR18 ;  /* 0x00000013191502a4 */ /* 0x000fe4000f8e0212 */
[----:B------:R-:W-:-:S03]  /*15e60*/  UIMAD UR4, UR5, UR23, UR17 ;  /* 0x00000017050472a4 */ /* 0x000fc6000f8e0211 */
[----:B------:R-:W-:Y:S01]  /*15e70*/  ULDC UR5, c[0x0][0x610] ;  /* 0x0001840000057ab9 */ /* 0x000fe20000000800 */
[----:B------:R-:W-:Y:S02]  /*15e80*/  UIMAD UR4, UR4, UR7, UR16 ;  /* 0x00000007040472a4 */ /* 0x000fe4000f8e0210 */
[----:B------:R-:W-:-:S04]  /*15e90*/  UIMAD UR41, UR41, UR5, UR21 ;  /* 0x00000005292972a4 */ /* 0x000fc8000f8e0215 */
[----:B------:R-:W-:Y:S02]  /*15ea0*/  USEL UR42, UR4, UR41, !UP0 ;  /* 0x00000029042a7287 */ /* 0x000fe4000c000000 */
[----:B------:R-:W-:-:S12]  /*15eb0*/  USEL UR41, UR41, UR4, !UP0 ;  /* 0x0000000429297287 */ /* 0x000fd8000c000000 */
.L_x_537:
[----:B------:R-:W-:-:S13]  /*15ec0*/  LOP3.LUT P0, RZ, R0, 0xff, RZ, 0xc0, !PT ;  /* 0x000000ff00ff7812 */ /* 0x000fda000780c0ff */
[----:B------:R-:W-:Y:S05]  /*15ed0*/  @P0 BRA `(.L_x_540) ;  /* 0xfffffeb000a40947 */ /* 0x000fea000383ffff */
[----:B------:R-:W-:Y:S05]  /*15ee0*/  EXIT ;  /* 0x000000000000794d */ /* 0x000fea0003800000 */
.L_x_3:
[----:B------:R-:W2:Y:S01]  /*15ef0*/  LDL R5, [R1+0x204] ;  /* 0x0002040001057983 */ /* 0x000ea20000100800 */
[----:B------:R-:W-:-:S03]  /*15f00*/  ULDC.64 UR8, c[0x0][0x650] ;  /* 0x0001940000087ab9 */ /* 0x000fc60000000a00 */
[----:B------:R-:W3:Y:S01]  /*15f10*/  LDL R4, [R1+0x200] ;  /* 0x0002000001047983 */ /* 0x000ee20000100800 */
[----:B------:R-:W-:Y:S01]  /*15f20*/  PRMT R0, RZ, 0x7610, R0 ;  /* 0x00007610ff007816 */ /* 0x000fe20000000000 */
[----:B------:R-:W-:Y:S01]  /*15f30*/  IMAD.MOV.U32 R2, RZ, RZ, -0x1 ;  /* 0xffffffffff027424 */ /* 0x000fe200078e00ff */
[----:B------:R-:W-:Y:S01]  /*15f40*/  MOV R3, 0xffffffff ;  /* 0xffffffff00037802 */ /* 0x000fe20000000f00 */
[----:B------:R-:W-:Y:S01]  /*15f50*/  IMAD.MOV.U32 R9, RZ, RZ, -0x1 ;  /* 0xffffffffff097424 */ /* 0x000fe200078e00ff */
[----:B--2---:R-:W-:-:S04]  /*15f60*/  ISETP.GE.U32.AND P0, PT, R5, UR8, PT ;  /* 0x0000000805007c0c */ /* 0x004fc8000bf06070 */
[----:B---3--:R-:W-:-:S13]  /*15f70*/  ISETP.GE.U32.AND.EX P0, PT, R4, UR9, PT, P0 ;  /* 0x0000000904007c0c */ /* 0x008fda000bf06100 */
[----:B------:R-:W-:Y:S05]  /*15f80*/  @P0 BRA `(.L_x_541) ;  /* 0x00000004008c0947 */ /* 0x000fea0003800000 */
[----:B------:R-:W-:Y:S01]  /*15f90*/  I2FP.F32.U32 R0, UR4 ;  /* 0x0000000400007c45 */ /* 0x000fe20008201000 */
[----:B0-----:R-:W-:Y:S01]  /*15fa0*/  ULDC.64 UR16, c[0x0][0x628] ;  /* 0x00018a0000107ab9 */ /* 0x001fe20000000a00 */
        /* <DEDUP_REMOVED lines=24> */
.L_x_542:
        /* <DEDUP_REMOVED lines=24> */
[----:B------:R-:W-:Y:S01]  /*162b0*/  UMOV UR19, 0x1 ;  /* 0x0000000100137882 */ /* 0x000fe20000000000 */
[----:B------:R-:W-:Y:S01]  /*162c0*/  ULDC UR20, c[0x0][0x608] ;  /* 0x0001820000147ab9 */ /* 0x000fe20000000800 */
[----:B------:R-:W-:Y:S01]  /*162d0*/  USHF.L.U32 UR26, UR19, UR23, URZ ;  /* 0x00000017131a7299 */ /* 0x000fe2000800063f */
[----:B------:R-:W-:Y:S01]  /*162e0*/  ISETP.NE.AND.EX P0, PT, RZ, UR9, PT, P0 ;  /* 0x00000009ff007c0c */ /* 0x000fe2000bf05300 */
[----:B------:R-:W-:Y:S02]  /*162f0*/  USHF.R.U64 UR19, UR18, UR20, UR11 ;  /* 0x0000001412137299 */ /* 0x000fe4000800120b */
[----:B------:R-:W-:Y:S02]  /*16300*/  USHF.R.U32.HI UR11, URZ, UR20, UR11 ;  /* 0x000000143f0b7299 */ /* 0x000fe4000801160b */
[----:B------:R-:W-:-:S02]  /*16310*/  UIADD3 UR15, -UR15, URZ, URZ ;  /* 0x0000003f0f0f7290 */ /* 0x000fc4000fffe13f */
[----:B------:R-:W-:Y:S01]  /*16320*/  USHF.R.U64 UR20, UR19, UR23, UR11 ;  /* 0x0000001713147299 */ /* 0x000fe2000800120b */
[----:B------:R-:W-:Y:S01]  /*16330*/  ULDC UR16, c[0x0][0x144] ;  /* 0x0000510000107ab9 */ /* 0x000fe20000000800 */
[----:B------:R-:W-:Y:S01]  /*16340*/  ULDC UR6, c[0x0][0x600] ;  /* 0x0001800000067ab9 */ /* 0x000fe20000000800 */
[----:B------:R-:W-:Y:S02]  /*16350*/  USHF.R.U32.HI UR11, URZ, UR23, UR11 ;  /* 0x000000173f0b7299 */ /* 0x000fe4000801160b */
[----:B------:R-:W-:Y:S02]  /*16360*/  UIMAD UR23, UR16, UR15, UR4 ;  /* 0x0000000f101772a4 */ /* 0x000fe4000f8e0204 */
[----:B------:R-:W-:Y:S02]  /*16370*/  UIADD3 UR22, UR6, -0x1, URZ ;  /* 0xffffffff06167890 */ /* 0x000fe4000fffe03f */
[----:B------:R-:W-:Y:S02]  /*16380*/  ULOP3.LUT UR27, URZ, UR13, URZ, 0x33, !UPT ;  /* 0x0000000d3f1b7292 */ /* 0x000fe4000f8e333f */
        /* <DEDUP_REMOVED lines=18> */
.L_x_543:
[----:B------:R-:W-:Y:S01]  /*164b0*/  UISETP.NE.AND UP0, UPT, UR45, URZ, UPT ;  /* 0x0000003f2d00728c */ /* 0x000fe2000bf05270 */
[----:B------:R-:W-:Y:S01]  /*164c0*/  IMAD.MOV.U32 R0, RZ, RZ, 0x1 ;  /* 0x00000001ff007424 */ /* 0x000fe200078e00ff */
[----:B------:R-:W-:Y:S01]  /*164d0*/  USHF.R.U64 UR8, UR4, UR24, UR11 ;  /* 0x0000001804087299 */ /* 0x000fe2000800120b */
[----:B------:R-:W-:Y:S01]  /*164e0*/  IMAD.U32 R9, RZ, RZ, UR5 ;  /* 0x00000005ff097e24 */ /* 0x000fe2000f8e00ff */
[----:B------:R-:W-:Y:S02]  /*164f0*/  ULOP3.LUT UR4, UR19, UR27, URZ, 0xc0, !UPT ;  /* 0x0000001b13047292 */ /* 0x000fe4000f8ec03f */
[----:B------:R-:W-:Y:S02]  /*16500*/  ULOP3.LUT UR18, UR18, UR22, URZ, 0xc0, !UPT ;  /* 0x0000001612127292 */ /* 0x000fe4000f8ec03f */
[----:B------:R-:W-:-:S03]  /*16510*/  UIMAD UR4, UR26, UR8, UR4 ;  /* 0x000000081a0472a4 */ /* 0x000fc6000f8e0204 */
[----:B------:R-:W-:Y:S02]  /*16520*/  @UP0 UIMAD UR23, UR28, UR21, UR7 ;  /* 0x000000151c1702a4 */ /* 0x000fe4000f8e0207 */
[----:B------:R-:W-:-:S03]  /*16530*/  UIADD3 UR7, -UR8, URZ, URZ ;  /* 0x0000003f08077290 */ /* 0x000fc6000fffe13f */
[----:B------:R-:W-:Y:S01]  /*16540*/  ULDC UR8, c[0x0][0x610] ;  /* 0x0001840000087ab9 */ /* 0x000fe20000000800 */
[----:B------:R-:W-:Y:S02]  /*16550*/  UIMAD UR7, UR7, UR25, UR20 ;  /* 0x00000019070772a4 */ /* 0x000fe4000f8e0214 */
[----:B------:R-:W-:Y:S02]  /*16560*/  UIMAD UR4, UR4, UR8, UR23 ;  /* 0x00000008040472a4 */ /* 0x000fe4000f8e0217 */
[----:B------:R-:W-:-:S04]  /*16570*/  UIMAD UR7, UR7, UR6, UR18 ;  /* 0x00000006070772a4 */ /* 0x000fc8000f8e0212 */
[----:B------:R-:W-:Y:S02]  /*16580*/  USEL UR6, UR7, UR4, !UP0 ;  /* 0x0000000407067287 */ /* 0x000fe4000c000000 */
[----:B------:R-:W-:-:S04]  /*16590*/  USEL UR4, UR4, UR7, !UP0 ;  /* 0x0000000704047287 */ /* 0x000fc8000c000000 */
[----:B------:R-:W-:Y:S02]  /*165a0*/  MOV R2, UR6 ;  /* 0x0000000600027c02 */ /* 0x000fe40008000f00 */
[----:B------:R-:W-:-:S07]  /*165b0*/  IMAD.U32 R3, RZ, RZ, UR4 ;  /* 0x00000004ff037e24 */ /* 0x000fce000f8e00ff */
.L_x_541:
[----:B------:R-:W-:-:S08]  /*165c0*/  NOP ;  /* 0x0000000000007918 */ /* 0x000fd00000000000 */
[----:B0-----:R-:W0:-:S00]  /*165d0*/  USETMAXREG.DEALLOC.CTAPOOL 0x18 ;  /* 0x00000018000079c8 */ /* 0x001e0000080e0500 */
[----:B------:R-:W-:-:S13]  /*165e0*/  ISETP.NE.AND P0, PT, RZ, UR10, PT ;  /* 0x0000000aff007c0c */ /* 0x000fda000bf05270 */
[----:B------:R-:W-:Y:S05]  /*165f0*/  @P0 EXIT ;  /* 0x000000000000094d */ /* 0x000fea0003800000 */
[----:B0-----:R-:W-:Y:S01]  /*16600*/  LOP3.LUT P0, RZ, R0, 0xff, RZ, 0xc0, !PT ;  /* 0x000000ff00ff7812 */ /* 0x001fe2000780c0ff */
[----:B------:R-:W-:Y:S02]  /*16610*/  IMAD.MOV.U32 R0, RZ, RZ, 0x1 ;  /* 0x00000001ff007424 */ /* 0x000fe400078e00ff */
[----:B------:R-:W-:-:S10]  /*16620*/  IMAD.MOV.U32 R6, RZ, RZ, RZ ;  /* 0x000000ffff067224 */ /* 0x000fd400078e00ff */
[----:B------:R-:W-:Y:S05]  /*16630*/  @!P0 BRA `(.L_x_544) ;  /* 0x0000000c00648947 */ /* 0x000fea0003800000 */
[----:B------:R-:W0:Y:S01]  /*16640*/  S2R R4, SR_TID.X ;  /* 0x0000000000047919 */ /* 0x000e220000002100 */
[----:B------:R-:W-:Y:S01]  /*16650*/  ULDC UR4, c[0x0][0x28c] ;  /* 0x0000a30000047ab9 */ /* 0x000fe20000000800 */
[----:B------:R-:W-:Y:S01]  /*16660*/  ULDC UR6, c[0x0][0x658] ;  /* 0x0001960000067ab9 */ /* 0x000fe20000000800 */
[----:B------:R-:W-:Y:S01]  /*16670*/  UIADD3 UR10, UR4, 0x1f, URZ ;  /* 0x0000001f040a7890 */ /* 0x000fe2000fffe03f */
[----:B------:R-:W-:Y:S01]  /*16680*/  BSSY B0, `(.L_x_544) ;  /* 0x00000d4000007945 */ /* 0x000fe20003800000 */
[----:B------:R-:W-:Y:S01]  /*16690*/  UMOV UR7, 0xffffffff ;  /* 0xffffffff00077882 */ /* 0x000fe20000000000 */
[----:B------:R-:W-:Y:S01]  /*166a0*/  ULDC UR5, c[0x0][0x600] ;  /* 0x0001800000057ab9 */ /* 0x000fe20000000800 */
[----:B------:R-:W-:Y:S01]  /*166b0*/  UMOV UR9, 0x1 ;  /* 0x0000000100097882 */ /* 0x000fe20000000000 */
[----:B------:R-:W-:Y:S01]  /*166c0*/  USHF.L.U32 UR7, UR7, UR6, URZ ;  /* 0x0000000607077299 */ /* 0x000fe2000800063f */
[----:B------:R-:W-:Y:S01]  /*166d0*/  IMAD.MOV.U32 R8, RZ, RZ, 0x1 ;  /* 0x00000001ff087424 */ /* 0x000fe200078e00ff */
[----:B------:R-:W-:Y:S01]  /*166e0*/  UIADD3 UR4, UR5, -0x1, URZ ;  /* 0xffffffff05047890 */ /* 0x000fe2000fffe03f */
[----:B------:R-:W-:Y:S01]  /*166f0*/  MOV R0, 0x1 ;  /* 0x0000000100007802 */ /* 0x000fe20000000f00 */
[----:B------:R-:W-:Y:S01]  /*16700*/  USHF.R.S32.HI UR11, URZ, 0x1f, UR10 ;  /* 0x0000001f3f0b7899 */ /* 0x000fe2000801140a */
[----:B------:R-:W-:Y:S01]  /*16710*/  IMAD.MOV.U32 R6, RZ, RZ, RZ ;  /* 0x000000ffff067224 */ /* 0x000fe200078e00ff */
[----:B------:R-:W-:Y:S01]  /*16720*/  ULDC UR8, c[0x0][0xc] ;  /* 0x0000030000087ab9 */ /* 0x000fe20000000800 */
[----:B------:R-:W-:-:S02]  /*16730*/  USHF.L.U32 UR5, UR9, UR6, URZ ;  /* 0x0000000609057299 */ /* 0x000fc4000800063f */
[----:B------:R-:W-:Y:S01]  /*16740*/  ULEA.HI UR11, UR11, UR10, URZ, 0x5 ;  /* 0x0000000a0b0b7291 */ /* 0x000fe2000f8f283f */
[----:B------:R-:W-:Y:S01]  /*16750*/  ULDC UR9, c[0x0][0x10] ;  /* 0x0000040000097ab9 */ /* 0x000fe20000000800 */
[----:B------:R-:W-:Y:S02]  /*16760*/  ULOP3.LUT UR6, URZ, UR7, URZ, 0x33, !UPT ;  /* 0x000000073f067292 */ /* 0x000fe4000f8e333f */
[----:B------:R-:W-:Y:S01]  /*16770*/  UIMAD.WIDE.U32 UR8, UR8, UR9, URZ ;  /* 0x00000009080872a5 */ /* 0x000fe2000f8e003f */
[----:B------:R-:W-:Y:S01]  /*16780*/  ULDC UR7, c[0x0][0x14] ;  /* 0x0000050000077ab9 */ /* 0x000fe20000000800 */
[----:B------:R-:W-:Y:S02]  /*16790*/  USHF.R.S32.HI UR18, URZ, 0x5, UR11 ;  /* 0x000000053f127899 */ /* 0x000fe4000801140b */
[----:B------:R-:W-:Y:S02]  /*167a0*/  UIMAD.WIDE.U32 UR20, UR8, UR7, URZ ;  /* 0x00000007081472a5 */ /* 0x000fe4000f8e003f */
[----:B------:R-:W-:-:S02]  /*167b0*/  UIMAD UR13, UR9, UR7, URZ ;  /* 0x00000007090d72a4 */ /* 0x000fc4000f8e023f */
[----:B------:R-:W-:Y:S01]  /*167c0*/  ULOP3.LUT UR24, UR40, 0x2, URZ, 0xfc, !UPT ;  /* 0x0000000228187892 */ /* 0x000fe2000f8efc3f */
[C---:B0-----:R-:W-:Y:S01]  /*167d0*/  LOP3.LUT P2, RZ, R4.reuse, 0x7f, RZ, 0xc0, !PT ;  /* 0x0000007f04ff7812 */ /* 0x041fe2000784c0ff */
[----:B------:R-:W-:Y:S01]  /*167e0*/  UIADD3 UR13, UR21, UR13, URZ ;  /* 0x0000000d150d7290 */ /* 0x000fe2000fffe03f */
[----:B------:R-:W-:Y:S01]  /*167f0*/  LOP3.LUT P0, RZ, R4, 0x1f, RZ, 0xc0, !PT ;  /* 0x0000001f04ff7812 */ /* 0x000fe2000780c0ff */
[----:B------:R-:W-:Y:S01]  /*16800*/  UIADD3 UR25, UR18, 0x1, URZ ;  /* 0x0000000112197890 */ /* 0x000fe2000fffe03f */
[----:B------:R-:W-:Y:S02]  /*16810*/  ULDC.64 UR22, c[0x0][0x198] ;  /* 0x0000660000167ab9 */ /* 0x000fe40000000a00 */
[----:B------:R-:W-:-:S13]  /*16820*/  PLOP3.LUT P0, PT, P0, P2, PT, 0x8a, 0x0 ;  /* 0x000000000000781c */ /* 0x000fda0000705172 */
.L_x_556:
[----:B------:R-:W-:-:S03]  /*16830*/  UMOV UR7, 0xffffffff ;  /* 0xffffffff00077882 */ /* 0x000fc60000000000 */
[----:B------:R-:W-:Y:S05]  /*16840*/  BRA.DIV UR7, `(.L_x_545) ;  /* 0x00000012073c7947 */ /* 0x000fea000b800000 */
[----:B------:R-:W-:-:S13]  /*16850*/  ELECT P6, URZ, PT ;  /* 0x00000000003f782f */ /* 0x000fda00038c0000 */
.L_x_570:
[----:B------:R-:W0:Y:S01]  /*16860*/  LDC R4, c[0x0][0x28c] ;  /* 0x0000a300ff047b82 */ /* 0x000e220000000800 */
[----:B------:R-:W-:Y:S01]  /*16870*/  BSSY B1, `(.L_x_546) ;  /* 0x0000035000017945 */ /* 0x000fe20003800000 */
[----:B0-----:R-:W-:-:S13]  /*16880*/  ISETP.LT.OR P6, PT, R4, 0x1, !P6 ;  /* 0x000000010400780c */ /* 0x001fda00077c1670 */
[----:B------:R-:W-:Y:S05]  /*16890*/  @P6 BRA `(.L_x_547) ;  /* 0x0000000000c86947 */ /* 0x000fea0003800000 */
[----:B------:R-:W-:Y:S01]  /*168a0*/  IMAD.SHL.U32 R11, R3, 0x100, RZ ;  /* 0x00000100030b7824 */ /* 0x000fe200078e00ff */
[----:B------:R-:W-:Y:S01]  /*168b0*/  MOV R14, UR25 ;  /* 0x00000019000e7c02 */ /* 0x000fe20008000f00 */
[----:B------:R-:W-:Y:S02]  /*168c0*/  IMAD.SHL.U32 R2, R2, 0x100, RZ ;  /* 0x0000010002027824 */ /* 0x000fe400078e00ff */
[----:B------:R-:W-:Y:S02]  /*168d0*/  IMAD.MOV.U32 R12, RZ, RZ, RZ ;  /* 0x000000ffff0c7224 */ /* 0x000fe400078e00ff */
[----:B------:R-:W-:Y:S02]  /*168e0*/  IMAD.MOV.U32 R3, RZ, RZ, R0 ;  /* 0x000000ffff037224 */ /* 0x000fe400078e0000 */
[----:B------:R-:W-:-:S07]  /*168f0*/  IMAD.MOV.U32 R4, RZ, RZ, R6 ;  /* 0x000000ffff047224 */ /* 0x000fce00078e0006 */
.L_x_551:
[----:B------:R-:W0:Y:S01]  /*16900*/  S2R R10, SR_CgaCtaId ;  /* 0x00000000000a7919 */ /* 0x000e220000008800 */
[----:B------:R-:W-:Y:S01]  /*16910*/  MOV R5, 0x400 ;  /* 0x0000040000057802 */ /* 0x000fe20000000f00 */
[----:B------:R-:W1:Y:S03]  /*16920*/  @!P2 LDC R7, c[0x0][0x500] ;  /* 0x00014000ff07ab82 */ /* 0x000e660000000800 */
[----:B0-----:R-:W-:Y:S02]  /*16930*/  LEA R13, R10, R5, 0x18 ;  /* 0x000000050a0d7211 */ /* 0x001fe400078ec0ff */
[----:B------:R-:W-:-:S03]  /*16940*/  SHF.L.U32 R5, R3, 0x1f, RZ ;  /* 0x0000001f03057819 */ /* 0x000fc600000006ff */
[----:B------:R-:W-:-:S04]  /*16950*/  IMAD R10, R4, 0x8, R13 ;  /* 0x00000008040a7824 */ /* 0x000fc800078e020d */
[----:B------:R-:W0:Y:S02]  /*16960*/  SYNCS.PHASECHK.TRANS64.TRYWAIT P1, [R10+URZ+0x38], R5 ;  /* 0x000038050a0075a7 */ /* 0x000e24000802017f */
[----:B01----:R-:W-:Y:S05]  /*16970*/  @!P1 BRA `(.L_x_548) ;  /* 0x0000001000109947 */ /* 0x003fea0003800000 */
.L_x_571:
[----:B------:R-:W-:Y:S01]  /*16980*/  UPRMT UR7, UR24, 0x9910, URZ ;  /* 0x0000991018077896 */ /* 0x000fe2000800003f */
[----:B------:R1:W-:Y:S03]  /*16990*/  @!P2 SYNCS.ARRIVE.TRANS64 RZ, [R10+URZ], R7 ;  /* 0x000000070affa9a7 */ /* 0x0003e6000800003f */
[----:B------:R-:W-:-:S06]  /*169a0*/  UISETP.NE.AND UP0, UPT, UR7, 0x2, UPT ;  /* 0x000000020700788c */ /* 0x000fcc000bf05270 */
[----:B------:R-:W-:-:S13]  /*169b0*/  PLOP3.LUT P1, PT, PT, PT, UP0, 0x80, 0x0 ;  /* 0x000000000000781c */ /* 0x000fda0003f2f008 */
[----:B-1----:R-:W-:Y:S05]  /*169c0*/  @P1 BRA `(.L_x_549) ;  /* 0x0000000000041947 */ /* 0x002fea0003800000 */
[----:B------:R-:W-:Y:S01]  /*169d0*/  BPT.TRAP 0x1 ;  /* 0x000000040000795c */ /* 0x000fe20000300000 */
.L_x_549:
[----:B------:R-:W-:Y:S05]  /*169e0*/  @P0 BRA `(.L_x_550) ;  /* 0x0000000000040947 */ /* 0x000fea0003800000 */
[----:B------:R-:W-:Y:S01]  /*169f0*/  BPT.TRAP 0x1 ;  /* 0x000000040000795c */ /* 0x000fe20000300000 */
.L_x_550:
[----:B------:R-:W-:Y:S01]  /*16a00*/  IMAD R13, R4, 0x4000, R13 ;  /* 0x00004000040d7824 */ /* 0x000fe200078e020d */
[----:B------:R-:W-:Y:S01]  /*16a10*/  R2UR UR9, R10 ;  /* 0x000000000a0972ca */ /* 0x000fe200000e0000 */
[----:B------:R-:W-:Y:S01]  /*16a20*/  VIADD R14, R14, 0xffffffff ;  /* 0xffffffff0e0e7836 */ /* 0x000fe20000000000 */
[----:B------:R-:W-:Y:S01]  /*16a30*/  UIADD3 UR14, UP0, UR22, 0xf0, URZ ;  /* 0x000000f0160e7890 */ /* 0x000fe2000ff1e03f */
[----:B------:R-:W-:Y:S01]  /*16a40*/  R2UR UR11, R11 ;  /* 0x000000000b0b72ca */ /* 0x000fe200000e0000 */
[----:B------:R-:W-:Y:S01]  /*16a50*/  UIADD3 UR26, UP1, UR22, 0x1f0, URZ ;  /* 0x000001f0161a7890 */ /* 0x000fe2000ff3e03f */
[----:B------:R-:W-:Y:S01]  /*16a60*/  R2UR UR7, R13 ;  /* 0x000000000d0772ca */ /* 0x000fe200000e0000 */
[----:B------:R-:W-:Y:S01]  /*16a70*/  UIADD3.X UR15, URZ, UR23, URZ, UP0, !UPT ;  /* 0x000000173f0f7290 */ /* 0x000fe200087fe43f */
[----:B------:R-:W-:Y:S01]  /*16a80*/  R2UR UR10, R12 ;  /* 0x000000000c0a72ca */ /* 0x000fe200000e0000 */
[----:B------:R-:W-:Y:S01]  /*16a90*/  UIADD3.X UR27, URZ, UR23, URZ, UP1, !UPT ;  /* 0x000000173f1b7290 */ /* 0x000fe20008ffe43f */
[----:B------:R-:W-:Y:S01]  /*16aa0*/  R2UR UR12, R9 ;  /* 0x00000000090c72ca */ /* 0x000fe200000e0000 */
[----:B------:R-:W-:Y:S01]  /*16ab0*/  UMOV UR16, 0x0 ;  /* 0x0000000000107882 */ /* 0x000fe20000000000 */
[----:B------:R-:W-:Y:S01]  /*16ac0*/  R2UR UR19, R2 ;  /* 0x00000000021372ca */ /* 0x000fe200000e0000 */
[----:B------:R-:W-:Y:S01]  /*16ad0*/  UMOV UR17, 0x10000000 ;  /* 0x1000000000117882 */ /* 0x000fe20000000000 */
[----:B------:R-:W-:Y:S01]  /*16ae0*/  ISETP.GT.AND P3, PT, R14, 0x1, PT ;  /* 0x000000010e00780c */ /* 0x000fe20003f64270 */
[----:B------:R-:W-:Y:S01]  /*16af0*/  VIADD R12, R12, 0x20 ;  /* 0x000000200c0c7836 */ /* 0x000fe20000000000 */
[----:B------:R-:W-:-:S03]  /*16b00*/  IADD3 R4, R4, 0x1, RZ ;  /* 0x0000000104047810 */ /* 0x000fc60007ffe0ff */
[----:B------:R-:W-:Y:S01]  /*16b10*/  UIADD3 UR8, UR7, 0x180, URZ ;  /* 0x0000018007087890 */ /* 0x000fe2000fffe03f */
[----:B------:R-:W-:Y:S01]  /*16b20*/  ISETP.NE.AND P1, PT, R4, 0x7, PT ;  /* 0x000000070400780c */ /* 0x000fe20003f25270 */
[----:B------:R-:W-:-:S03]  /*16b30*/  UIADD3 UR7, UR7, 0x1c180, URZ ;  /* 0x0001c18007077890 */ /* 0x000fc6000fffe03f */
[----:B0-----:R-:W-:Y:S02]  /*16b40*/  SEL R10, RZ, 0x1, P1 ;  /* 0x00000001ff0a7807 */ /* 0x001fe40000800000 */
[----:B------:R-:W-:Y:S02]  /*16b50*/  SEL R4, R4, RZ, P1 ;  /* 0x000000ff04047207 */ /* 0x000fe40000800000 */
[----:B------:R0:W-:Y:S01]  /*16b60*/  UTMALDG.3D [UR8], [UR14], desc[UR16] ;  /* 0x000010080e0075b4 */ /* 0x0001e20008011000 */
[----:B------:R-:W-:Y:S01]  /*16b70*/  LOP3.LUT R3, R3, R10, RZ, 0x3c, !PT ;  /* 0x0000000a03037212 */ /* 0x000fe200078e3cff */
[----:B0-----:R-:W-:Y:S01]  /*16b80*/  UMOV UR8, UR7 ;  /* 0x0000000700087c82 */ /* 0x001fe20008000000 */
[----:B------:R-:W-:Y:S02]  /*16b90*/  UMOV UR11, UR19 ;  /* 0x00000013000b7c82 */ /* 0x000fe40008000000 */
[----:B------:R0:W-:Y:S02]  /*16ba0*/  UTMALDG.3D [UR8], [UR26], desc[UR16] ;  /* 0x000010081a0075b4 */ /* 0x0001e40008011000 */
[----:B0-----:R-:W-:Y:S05]  /*16bb0*/  @P3 BRA `(.L_x_551) ;  /* 0xfffffffc00503947 */ /* 0x001fea000383ffff */
.L_x_547:
[----:B------:R-:W-:Y:S05]  /*16bc0*/  BSYNC B1 ;  /* 0x0000000000017941 */ /* 0x000fea0003800000 */
.L_x_546:
[----:B------:R-:W2:Y:S01]  /*16bd0*/  LDL.LU R15, [R1+0x200] ;  /* 0x00020000010f7983 */ /* 0x000ea20000300800 */
[----:B------:R-:W-:Y:S01]  /*16be0*/  LOP3.LUT P3, RZ, R8, 0xff, RZ, 0xc0, !PT ;  /* 0x000000ff08ff7812 */ /* 0x000fe2000786c0ff */
[----:B------:R-:W-:Y:S01]  /*16bf0*/  VIADD R6, R6, UR18 ;  /* 0x0000001206067c36 */ /* 0x000fe20008000000 */
[----:B------:R-:W-:Y:S01]  /*16c00*/  ULDC.64 UR8, c[0x0][0x650] ;  /* 0x0001940000087ab9 */ /* 0x000fe20000000a00 */
[----:B------:R-:W3:Y:S01]  /*16c10*/  LDL.LU R13, [R1+0x204] ;  /* 0x00020400010d7983 */ /* 0x000ee20000300800 */
[----:B------:R-:W-:Y:S01]  /*16c20*/  UISETP.GE.U32.AND UP0, UPT, UR18, 0x7, UPT ;  /* 0x000000071200788c */ /* 0x000fe2000bf06070 */
[C---:B------:R-:W-:Y:S01]  /*16c30*/  IMAD.WIDE.U32 R2, R6.reuse, 0x24924925, RZ ;  /* 0x2492492506027825 */ /* 0x040fe200078e00ff */
[C---:B------:R-:W-:Y:S01]  /*16c40*/  ISETP.GT.U32.AND P1, PT, R6.reuse, 0x6, PT ;  /* 0x000000060600780c */ /* 0x040fe20003f24070 */
[----:B------:R-:W-:Y:S01]  /*16c50*/  BSSY B1, `(.L_x_552) ;  /* 0x0000074000017945 */ /* 0x000fe20003800000 */
[----:B------:R-:W-:Y:S01]  /*16c60*/  PRMT R8, RZ, 0x7610, R8 ;  /* 0x00007610ff087816 */ /* 0x000fe20000000008 */
[----:B------:R-:W-:-:S02]  /*16c70*/  IMAD.IADD R2, R6, 0x1, -R3 ;  /* 0x0000000106027824 */ /* 0x000fc400078e0a03 */
[----:B------:R-:W-:Y:S02]  /*16c80*/  IMAD.MOV.U32 R9, RZ, RZ, -0x1 ;  /* 0xffffffffff097424 */ /* 0x000fe400078e00ff */
[----:B------:R-:W0:Y:S01]  /*16c90*/  @P3 S2R R4, SR_CgaCtaId ;  /* 0x0000000000043919 */ /* 0x000e220000008800 */
[----:B------:R-:W-:Y:S02]  /*16ca0*/  LEA.HI R2, R2, R3, RZ, 0x1f ;  /* 0x0000000302027211 */ /* 0x000fe400078ff8ff */
[----:B------:R-:W-:-:S04]  /*16cb0*/  @P3 MOV R3, 0x400 ;  /* 0x0000040000033802 */ /* 0x000fc80000000f00 */
[----:B0-----:R-:W-:Y:S02]  /*16cc0*/  @P3 LEA R3, R4, R3, 0x18 ;  /* 0x0000000304033211 */ /* 0x001fe400078ec0ff */
[----:B------:R-:W-:Y:S02]  /*16cd0*/  MOV R4, UR18 ;  /* 0x0000001200047c02 */ /* 0x000fe40008000f00 */
[----:B------:R0:W-:Y:S01]  /*16ce0*/  @P3 SYNCS.ARRIVE.TRANS64.A1T0 RZ, [R3+URZ+0x88], RZ ;  /* 0x000088ff03ff39a7 */ /* 0x0001e2000810003f */
[----:B------:R-:W-:Y:S02]  /*16cf0*/  PLOP3.LUT P3, PT, PT, PT, UP0, 0x80, 0x0 ;  /* 0x000000000000781c */ /* 0x000fe40003f6f008 */
[----:B------:R-:W-:Y:S02]  /*16d00*/  ISETP.LT.U32.AND P1, PT, R4, 0x7, P1 ;  /* 0x000000070400780c */ /* 0x000fe40000f21070 */
[----:B------:R-:W-:Y:S02]  /*16d10*/  PRMT R4, RZ, 0x7610, R4 ;  /* 0x00007610ff047816 */ /* 0x000fe40000000004 */
[----:B0-----:R-:W-:-:S04]  /*16d20*/  SEL R3, RZ, 0x1, !P1 ;  /* 0x00000001ff037807 */ /* 0x001fc80004800000 */
[----:B------:R-:W-:Y:S02]  /*16d30*/  LOP3.LUT R0, R0, R3, RZ, 0x3c, !PT ;  /* 0x0000000300007212 */ /* 0x000fe400078e3cff */
[----:B------:R-:W-:Y:S01]  /*16d40*/  SHF.R.U32.HI R3, RZ, 0x2, R2 ;  /* 0x00000002ff037819 */ /* 0x000fe20000011602 */
[----:B------:R-:W-:-:S03]  /*16d50*/  IMAD.MOV.U32 R2, RZ, RZ, -0x1 ;  /* 0xffffffffff027424 */ /* 0x000fc600078e00ff */
[----:B------:R-:W-:Y:S01]  /*16d60*/  @P3 LOP3.LUT R0, R0, 0x1, R3, 0x78, !PT ;  /* 0x0000000100003812 */ /* 0x000fe200078e7803 */
[----:B------:R-:W-:Y:S02]  /*16d70*/  IMAD R6, R3, -0x7, R6 ;  /* 0xfffffff903067824 */ /* 0x000fe400078e0206 */
[----:B------:R-:W-:Y:S01]  /*16d80*/  IMAD.MOV.U32 R3, RZ, RZ, -0x1 ;  /* 0xffffffffff037424 */ /* 0x000fe200078e00ff */
[----:B---3--:R-:W-:-:S04]  /*16d90*/  IADD3 R13, P1, R13, UR20, RZ ;  /* 0x000000140d0d7c10 */ /* 0x008fc8000ff3e0ff */
[----:B--2---:R-:W-:Y:S01]  /*16da0*/  IADD3.X R15, R15, UR13, RZ, P1, !PT ;  /* 0x0000000d0f0f7c10 */ /* 0x004fe20008ffe4ff */
[----:B------:R0:W-:Y:S01]  /*16db0*/  STL [R1+0x204], R13 ;  /* 0x0002040d01007387 */ /* 0x0001e20000100800 */
[----:B------:R-:W-:-:S03]  /*16dc0*/  ISETP.GE.U32.AND P1, PT, R13, UR8, PT ;  /* 0x000000080d007c0c */ /* 0x000fc6000bf26070 */
[----:B------:R0:W-:Y:S01]  /*16dd0*/  STL [R1+0x200], R15 ;  /* 0x0002000f01007387 */ /* 0x0001e20000100800 */
[----:B------:R-:W-:-:S13]  /*16de0*/  ISETP.GE.U32.AND.EX P1, PT, R15, UR9, PT, P1 ;  /* 0x000000090f007c0c */ /* 0x000fda000bf26110 */
[----:B0-----:R-:W-:Y:S05]  /*16df0*/  @P1 BRA `(.L_x_553) ;  /* 0x0000000400641947 */ /* 0x001fea0003800000 */
[----:B------:R-:W0:Y:S01]  /*16e00*/  S2R R7, SR_CTAID.X ;  /* 0x0000000000077919 */ /* 0x000e220000002500 */
[----:B------:R-:W-:Y:S01]  /*16e10*/  ULDC UR7, c[0x0][0x150] ;  /* 0x0000540000077ab9 */ /* 0x000fe20000000800 */
[----:B------:R-:W1:Y:S01]  /*16e20*/  LDC R4, c[0x0][0x144] ;  /* 0x00005100ff047b82 */ /* 0x000e620000000800 */
[----:B------:R-:W-:Y:S01]  /*16e30*/  UISETP.NE.AND UP0, UPT, UR45, URZ, UPT ;  /* 0x0000003f2d00728c */ /* 0x000fe2000bf05270 */
[----:B------:R-:W2:Y:S01]  /*16e40*/  S2R R5, SR_CTAID.Y ;  /* 0x0000000000057919 */ /* 0x000ea20000002600 */
[----:B------:R-:W-:Y:S01]  /*16e50*/  ULDC.64 UR8, c[0x0][0x628] ;  /* 0x00018a0000087ab9 */ /* 0x000fe20000000a00 */
[----:B------:R-:W-:-:S03]  /*16e60*/  ULDC UR10, c[0x0][0x630] ;  /* 0x00018c00000a7ab9 */ /* 0x000fc60000000800 */
[----:B------:R-:W-:Y:S01]  /*16e70*/  PLOP3.LUT P1, PT, PT, PT, UP0, 0x80, 0x0 ;  /* 0x000000000000781c */ /* 0x000fe20003f2f008 */
[----:B------:R-:W3:Y:S01]  /*16e80*/  LDC R10, c[0x0][0x148] ;  /* 0x00005200ff0a7b82 */ /* 0x000ee20000000800 */
[----:B0-----:R-:W-:Y:S02]  /*16e90*/  I2FP.F32.U32 R2, R7 ;  /* 0x0000000700027245 */ /* 0x001fe40000201000 */
[----:B--2---:R-:W-:-:S03]  /*16ea0*/  I2FP.F32.U32 R3, R5 ;  /* 0x0000000500037245 */ /* 0x004fc60000201000 */
[----:B------:R-:W-:Y:S01]  /*16eb0*/  FMUL R2, R2, UR7 ;  /* 0x0000000702027c20 */ /* 0x000fe20008400000 */
[----:B------:R-:W-:Y:S02]  /*16ec0*/  ULDC UR7, c[0x0][0x154] ;  /* 0x0000550000077ab9 */ /* 0x000fe40000000800 */
[----:B------:R-:W-:-:S03]  /*16ed0*/  FMUL R9, R3, UR7 ;  /* 0x0000000703097c20 */ /* 0x000fc60008400000 */
[----:B------:R-:W0:Y:S08]  /*16ee0*/  F2I.U32.TRUNC.NTZ R2, R2 ;  /* 0x0000000200027305 */ /* 0x000e30000020f000 */
[----:B------:R-:W2:Y:S01]  /*16ef0*/  F2I.U32.TRUNC.NTZ R9, R9 ;  /* 0x0000000900097305 */ /* 0x000ea2000020f000 */
[----:B0-----:R-:W-:Y:S02]  /*16f00*/  IMAD.MOV R3, RZ, RZ, -R2 ;  /* 0x000000ffff037224 */ /* 0x001fe400078e0a02 */
[----:B------:R-:W-:-:S02]  /*16f10*/  IMAD.MOV.U32 R2, RZ, RZ, R13 ;  /* 0x000000ffff027224 */ /* 0x000fc400078e000d */
[----:B-1----:R-:W-:Y:S01]  /*16f20*/  IMAD R7, R4, R3, R7 ;  /* 0x0000000304077224 */ /* 0x002fe200078e0207 */
[----:B--2---:R-:W-:-:S05]  /*16f30*/  IADD3 R3, -R9, RZ, RZ ;  /* 0x000000ff09037210 */ /* 0x004fca0007ffe1ff */
[----:B---3--:R-:W-:Y:S01]  /*16f40*/  @P1 IMAD R7, R10, R3, R5 ;  /* 0x000000030a071224 */ /* 0x008fe200078e0205 */
[----:B------:R-:W-:Y:S01]  /*16f50*/  ISETP.NE.U32.AND P1, PT, RZ, UR8, PT ;  /* 0x00000008ff007c0c */ /* 0x000fe2000bf25070 */
[----:B------:R-:W-:-:S03]  /*16f60*/  IMAD.MOV.U32 R3, RZ, RZ, R15 ;  /* 0x000000ffff037224 */ /* 0x000fc600078e000f */
[----:B------:R-:W-:-:S13]  /*16f70*/  ISETP.NE.AND.EX P1, PT, RZ, UR9, PT, P1 ;  /* 0x00000009ff007c0c */ /* 0x000fda000bf25310 */
[----:B------:R-:W-:Y:S05]  /*16f80*/  @!P1 BRA `(.L_x_554) ;  /* 0x0000000000289947 */ /* 0x000fea0003800000 */
[----:B------:R-:W-:Y:S02]  /*16f90*/  ULDC UR7, c[0x0][0x634] ;  /* 0x00018d0000077ab9 */ /* 0x000fe40000000800 */
[----:B------:R-:W-:-:S05]  /*16fa0*/  IADD3 R3, P1, R13, UR7, RZ ;  /* 0x000000070d037c10 */ /* 0x000fca000ff3e0ff */
[----:B------:R-:W-:-:S04]  /*16fb0*/  IMAD.X R9, RZ, RZ, R15, P1 ;  /* 0x000000ffff097224 */ /* 0x000fc800008e060f */
[----:B------:R-:W-:-:S04]  /*16fc0*/  IMAD.WIDE.U32 R4, R9, UR8, RZ ;  /* 0x0000000809047c25 */ /* 0x000fc8000f8e00ff */
[----:B------:R-:W-:-:S04]  /*16fd0*/  IMAD.WIDE.U32 R4, P1, R3, UR9, R4 ;  /* 0x0000000903047c25 */ /* 0x000fc8000f820004 */
[----:B------:R-:W-:Y:S01]  /*16fe0*/  IMAD.WIDE.U32 R2, R3, UR8, RZ ;  /* 0x0000000803027c25 */ /* 0x000fe2000f8e00ff */
[----:B------:R-:W-:-:S04]  /*16ff0*/  MOV R2, R5 ;  /* 0x0000000500027202 */ /* 0x000fc80000000f00 */
[----:B------:R-:W-:Y:S01]  /*17000*/  IADD3 RZ, P3, R3, R4, RZ ;  /* 0x0000000403ff7210 */ /* 0x000fe20007f7e0ff */
[----:B------:R-:W-:-:S04]  /*17010*/  IMAD.X R3, RZ, RZ, RZ, P1 ;  /* 0x000000ffff037224 */ /* 0x000fc800008e06ff */
[----:B------:R-:W-:-:S08]  /*17020*/  IMAD.WIDE.U32.X R2, R9, UR9, R2, P3 ;  /* 0x0000000909027c25 */ /* 0x000fd000098e0402 */
.L_x_554:
[--C-:B------:R-:W-:Y:S01]  /*17030*/  SHF.R.U64 R9, R2, UR10, R3.reuse ;  /* 0x0000000a02097c19 */ /* 0x100fe20008001203 */
[----:B------:R-:W-:Y:S01]  /*17040*/  ULDC.64 UR8, c[0x0][0x620] ;  /* 0x0001880000087ab9 */ /* 0x000fe20000000a00 */
[----:B------:R-:W-:Y:S01]  /*17050*/  SHF.R.U32.HI R2, RZ, UR10, R3 ;  /* 0x0000000aff027c19 */ /* 0x000fe20008011603 */
[----:B------:R-:W-:Y:S01]  /*17060*/  IMAD.MOV.U32 R3, RZ, RZ, R15 ;  /* 0x000000ffff037224 */ /* 0x000fe200078e000f */
[----:B------:R-:W-:Y:S01]  /*17070*/  IADD3 R11, P1, RZ, -R9, RZ ;  /* 0x80000009ff0b7210 */ /* 0x000fe20007f3e0ff */
[----:B------:R-:W-:-:S04]  /*17080*/  ULDC UR7, c[0x0][0x618] ;  /* 0x0001860000077ab9 */ /* 0x000fc80000000800 */
[----:B------:R-:W-:-:S04]  /*17090*/  IMAD.X R2, RZ, RZ, ~R2, P1 ;  /* 0x000000ffff027224 */ /* 0x000fc800008e0e02 */
[----:B------:R-:W-:-:S04]  /*170a0*/  IMAD R2, R2, UR8, RZ ;  /* 0x0000000802027c24 */ /* 0x000fc8000f8e02ff */
[----:B------:R-:W-:Y:S02]  /*170b0*/  IMAD R5, R11, UR9, R2 ;  /* 0x000000090b057c24 */ /* 0x000fe4000f8e0202 */
[----:B------:R-:W-:-:S04]  /*170c0*/  IMAD.MOV.U32 R2, RZ, RZ, R13 ;  /* 0x000000ffff027224 */ /* 0x000fc800078e000d */
[----:B------:R-:W-:Y:S01]  /*170d0*/  IMAD.WIDE.U32 R2, R11, UR8, R2 ;  /* 0x000000080b027c25 */ /* 0x000fe2000f8e0002 */
[----:B------:R-:W-:Y:S02]  /*170e0*/  ULDC.64 UR8, c[0x0][0x640] ;  /* 0x0001900000087ab9 */ /* 0x000fe40000000a00 */
[----:B------:R-:W-:Y:S01]  /*170f0*/  ISETP.NE.U32.AND P1, PT, RZ, UR8, PT ;  /* 0x00000008ff007c0c */ /* 0x000fe2000bf25070 */
[----:B------:R-:W-:-:S03]  /*17100*/  IMAD.IADD R3, R3, 0x1, R5 ;  /* 0x0000000103037824 */ /* 0x000fc600078e0205 */
[----:B------:R-:W-:Y:S02]  /*17110*/  ISETP.NE.AND.EX P1, PT, RZ, UR9, PT, P1 ;  /* 0x00000009ff007c0c */ /* 0x000fe4000bf25310 */
[--C-:B------:R-:W-:Y:S02]  /*17120*/  SHF.R.U64 R10, R2, UR7, R3.reuse ;  /* 0x00000007020a7c19 */ /* 0x100fe40008001203 */
[----:B------:R-:W-:Y:S01]  /*17130*/  SHF.R.U32.HI R3, RZ, UR7, R3 ;  /* 0x00000007ff037c19 */ /* 0x000fe20008011603 */
[----:B------:R-:W-:-:S03]  /*17140*/  ULDC UR7, c[0x0][0x608] ;  /* 0x0001820000077ab9 */ /* 0x000fc60000000800 */
[--C-:B------:R-:W-:Y:S02]  /*17150*/  SHF.R.U64 R12, R10, UR7, R3.reuse ;  /* 0x000000070a0c7c19 */ /* 0x100fe40008001203 */
[----:B------:R-:W-:Y:S01]  /*17160*/  SHF.R.U32.HI R3, RZ, UR7, R3 ;  /* 0x00000007ff037c19 */ /* 0x000fe20008011603 */
[----:B------:R-:W-:-:S03]  /*17170*/  ULDC UR7, c[0x0][0x658] ;  /* 0x0001960000077ab9 */ /* 0x000fc60000000800 */
[--C-:B------:R-:W-:Y:S02]  /*17180*/  SHF.R.U32.HI R13, RZ, UR7, R3.reuse ;  /* 0x00000007ff0d7c19 */ /* 0x100fe40008011603 */
[----:B------:R-:W-:-:S03]  /*17190*/  SHF.R.U64 R11, R12, UR7, R3 ;  /* 0x000000070c0b7c19 */ /* 0x000fc60008001203 */
[----:B------:R-:W-:Y:S01]  /*171a0*/  IMAD.MOV.U32 R3, RZ, RZ, R13 ;  /* 0x000000ffff037224 */ /* 0x000fe200078e000d */
[----:B------:R-:W-:Y:S01]  /*171b0*/  MOV R2, R11 ;  /* 0x0000000b00027202 */ /* 0x000fe20000000f00 */
[----:B------:R-:W-:Y:S06]  /*171c0*/  @!P1 BRA `(.L_x_555) ;  /* 0x0000000000289947 */ /* 0x000fec0003800000 */
[----:B------:R-:W-:Y:S02]  /*171d0*/  ULDC UR7, c[0x0][0x64c] ;  /* 0x0001930000077ab9 */ /* 0x000fe40000000800 */
[----:B------:R-:W-:-:S05]  /*171e0*/  IADD3 R3, P1, R11, UR7, RZ ;  /* 0x000000070b037c10 */ /* 0x000fca000ff3e0ff */
[----:B------:R-:W-:-:S04]  /*171f0*/  IMAD.X R13, RZ, RZ, R13, P1 ;  /* 0x000000ffff0d7224 */ /* 0x000fc800008e060d */
[----:B------:R-:W-:-:S04]  /*17200*/  IMAD.WIDE.U32 R4, R13, UR8, RZ ;  /* 0x000000080d047c25 */ /* 0x000fc8000f8e00ff */
[----:B------:R-:W-:-:S04]  /*17210*/  IMAD.WIDE.U32 R4, P1, R3, UR9, R4 ;  /* 0x0000000903047c25 */ /* 0x000fc8000f820004 */
[----:B------:R-:W-:-:S04]  /*17220*/  IMAD.WIDE.U32 R2, R3, UR8, RZ ;  /* 0x0000000803027c25 */ /* 0x000fc8000f8e00ff */
[----:B------:R-:W-:Y:S01]  /*17230*/  IMAD.MOV.U32 R2, RZ, RZ, R5 ;  /* 0x000000ffff027224 */ /* 0x000fe200078e0005 */
[----:B------:R-:W-:Y:S01]  /*17240*/  IADD3 RZ, P3, R3, R4, RZ ;  /* 0x0000000403ff7210 */ /* 0x000fe20007f7e0ff */
[----:B------:R-:W-:-:S04]  /*17250*/  IMAD.X R3, RZ, RZ, RZ, P1 ;  /* 0x000000ffff037224 */ /* 0x000fc800008e06ff */
[----:B------:R-:W-:-:S08]  /*17260*/  IMAD.WIDE.U32.X R2, R13, UR9, R2, P3 ;  /* 0x000000090d027c25 */ /* 0x000fd000098e0402 */
.L_x_555:
[----:B------:R-:W-:Y:S01]  /*17270*/  ULDC UR7, c[0x0][0x648] ;  /* 0x0001920000077ab9 */ /* 0x000fe20000000800 */
[----:B------:R-:W-:Y:S01]  /*17280*/  LOP3.LUT R12, R12, UR6, RZ, 0xc0, !PT ;  /* 0x000000060c0c7c12 */ /* 0x000fe2000f8ec0ff */
[----:B------:R-:W-:Y:S01]  /*17290*/  UISETP.NE.AND UP0, UPT, UR45, URZ, UPT ;  /* 0x0000003f2d00728c */ /* 0x000fe2000bf05270 */
[----:B------:R-:W-:Y:S01]  /*172a0*/  SHF.R.U64 R3, R2, UR7, R3 ;  /* 0x0000000702037c19 */ /* 0x000fe20008001203 */
[----:B------:R-:W-:Y:S01]  /*172b0*/  ULDC UR7, c[0x0][0x638] ;  /* 0x00018e0000077ab9 */ /* 0x000fe20000000800 */
[----:B------:R-:W-:Y:S02]  /*172c0*/  LOP3.LUT R4, R10, UR4, RZ, 0xc0, !PT ;  /* 0x000000040a047c12 */ /* 0x000fe4000f8ec0ff */
[C---:B------:R-:W-:Y:S01]  /*172d0*/  IADD3 R2, -R3.reuse, RZ, RZ ;  /* 0x000000ff03027210 */ /* 0x040fe20007ffe1ff */
[----:B------:R-:W-:Y:S01]  /*172e0*/  IMAD R12, R3, UR5, R12 ;  /* 0x00000005030c7c24 */ /* 0x000fe2000f8e020c */
[----:B------:R-:W-:Y:S02]  /*172f0*/  PLOP3.LUT P1, PT, PT, PT, UP0, 0x40, 0x0 ;  /* 0x000000000000781c */ /* 0x000fe40003f2e808 */
[----:B------:R-:W-:Y:S01]  /*17300*/  PLOP3.LUT P3, PT, PT, PT, UP0, 0x40, 0x0 ;  /* 0x000000000000781c */ /* 0x000fe20003f6e808 */
[----:B------:R-:W-:Y:S01]  /*17310*/  IMAD R11, R2, UR7, R11 ;  /* 0x00000007020b7c24 */ /* 0x000fe2000f8e020b */
[----:B------:R-:W-:-:S02]  /*17320*/  ULDC UR7, c[0x0][0x610] ;  /* 0x0001840000077ab9 */ /* 0x000fc40000000800 */
[----:B------:R-:W-:Y:S01]  /*17330*/  IMAD R7, R12, UR7, R7 ;  /* 0x000000070c077c24 */ /* 0x000fe2000f8e0207 */
[----:B------:R-:W-:Y:S02]  /*17340*/  ULDC UR7, c[0x0][0x600] ;  /* 0x0001800000077ab9 */ /* 0x000fe40000000800 */
[----:B------:R-:W-:-:S05]  /*17350*/  IMAD R4, R11, UR7, R4 ;  /* 0x000000070b047c24 */ /* 0x000fca000f8e0204 */
[----:B------:R-:W-:Y:S02]  /*17360*/  SEL R2, R4, R7, P1 ;  /* 0x0000000704027207 */ /* 0x000fe40000800000 */
[----:B------:R-:W-:Y:S01]  /*17370*/  SEL R3, R7, R4, P3 ;  /* 0x0000000407037207 */ /* 0x000fe20001800000 */
[----:B------:R-:W-:-:S07]  /*17380*/  IMAD.MOV.U32 R4, RZ, RZ, 0x1 ;  /* 0x00000001ff047424 */ /* 0x000fce00078e00ff */
.L_x_553:
[----:B------:R-:W-:Y:S05]  /*17390*/  BSYNC B1 ;  /* 0x0000000000017941 */ /* 0x000fea0003800000 */
.L_x_552:
[----:B------:R-:W-:-:S13]  /*173a0*/  LOP3.LUT P1, RZ, R4, 0xff, RZ, 0xc0, !PT ;  /* 0x000000ff04ff7812 */ /* 0x000fda000782c0ff */
[----:B------:R-:W-:Y:S05]  /*173b0*/  @P1 BRA `(.L_x_556) ;  /* 0xfffffff4001c1947 */ /* 0x000fea000383ffff */
[----:B------:R-:W-:Y:S05]  /*173c0*/  BSYNC B0 ;  /* 0x0000000000007941 */ /* 0x000fea0003800000 */
.L_x_544:
[----:B------:R-:W-:-:S03]  /*173d0*/  UMOV UR7, 0xffffffff ;  /* 0xffffffff00077882 */ /* 0x000fc60000000000 */
[----:B------:R-:W-:Y:S05]  /*173e0*/  BRA.DIV UR7, `(.L_x_557) ;  /* 0x0000000607887947 */ /* 0x000fea000b800000 */
[----:B------:R-:W-:-:S13]  /*173f0*/  ELECT P6, URZ, PT ;  /* 0x00000000003f782f */ /* 0x000fda00038c0000 */
.L_x_574:
[----:B------:R-:W-:Y:S04]  /*17400*/  BSSY B0, `(.L_x_558) ;  /* 0x0000047000007945 */ /* 0x000fe80003800000 */
[----:B------:R-:W-:Y:S05]  /*17410*/  @!P6 BRA `(.L_x_559) ;  /* 0x000000040014e947 */ /* 0x000fea0003800000 */
[----:B------:R-:W-:-:S04]  /*17420*/  ULOP3.LUT UR7, UR40, 0x2, URZ, 0xfc, !UPT ;  /* 0x0000000228077892 */ /* 0x000fc8000f8efc3f */
[----:B------:R-:W-:-:S06]  /*17430*/  UISETP.NE.AND UP0, UPT, UR7, 0x3, UPT ;  /* 0x000000030700788c */ /* 0x000fcc000bf05270 */
[----:B------:R-:W-:-:S13]  /*17440*/  PLOP3.LUT P0, PT, PT, PT, UP0, 0x80, 0x0 ;  /* 0x000000000000781c */ /* 0x000fda0003f0f008 */
[----:B------:R-:W-:Y:S05]  /*17450*/  @!P0 BRA `(.L_x_560) ;  /* 0x0000000000048947 */ /* 0x000fea0003800000 */
[----:B------:R-:W-:Y:S01]  /*17460*/  BPT.TRAP 0x1 ;  /* 0x000000040000795c */ /* 0x000fe20000300000 */
.L_x_560:
[----:B------:R-:W0:Y:S01]  /*17470*/  S2R R3, SR_CgaCtaId ;  /* 0x0000000000037919 */ /* 0x000e220000008800 */
[----:B------:R-:W-:-:S04]  /*17480*/  MOV R2, 0x400 ;  /* 0x0000040000027802 */ /* 0x000fc80000000f00 */
[----:B0-----:R-:W-:Y:S02]  /*17490*/  LEA R3, R3, R2, 0x18 ;  /* 0x0000000203037211 */ /* 0x001fe400078ec0ff */
[----:B------:R-:W-:-:S03]  /*174a0*/  SHF.L.U32 R2, R0, 0x1f, RZ ;  /* 0x0000001f00027819 */ /* 0x000fc600000006ff */
[----:B------:R-:W-:-:S04]  /*174b0*/  VIADD R3, R3, 0x38 ;  /* 0x0000003803037836 */ /* 0x000fc80000000000 */
[----:B------:R-:W-:-:S04]  /*174c0*/  IMAD R5, R6, 0x8, R3 ;  /* 0x0000000806057824 */ /* 0x000fc800078e0203 */
[----:B------:R-:W0:Y:S02]  /*174d0*/  SYNCS.PHASECHK.TRANS64.TRYWAIT P0, [R5+URZ], R2 ;  /* 0x00000002050075a7 */ /* 0x000e24000800017f */
[----:B0-----:R-:W-:Y:S05]  /*174e0*/  @!P0 BRA `(.L_x_561) ;  /* 0x0000000400688947 */ /* 0x001fea0003800000 */
.L_x_575:
[----:B------:R-:W-:-:S05]  /*174f0*/  VIADD R6, R6, 0x1 ;  /* 0x0000000106067836 */ /* 0x000fca0000000000 */
[----:B------:R-:W-:-:S04]  /*17500*/  ISETP.NE.AND P0, PT, R6, 0x7, PT ;  /* 0x000000070600780c */ /* 0x000fc80003f05270 */
[----:B0-----:R-:W-:Y:S02]  /*17510*/  SEL R5, RZ, 0x1, P0 ;  /* 0x00000001ff057807 */ /* 0x001fe40000000000 */
[----:B------:R-:W-:Y:S02]  /*17520*/  SEL R6, R6, RZ, P0 ;  /* 0x000000ff06067207 */ /* 0x000fe40000000000 */
[----:B------:R-:W-:Y:S02]  /*17530*/  LOP3.LUT R5, R0, R5, RZ, 0x3c, !PT ;  /* 0x0000000500057212 */ /* 0x000fe400078e3cff */
[----:B------:R-:W-:Y:S02]  /*17540*/  LEA R7, R6, R3, 0x3 ;  /* 0x0000000306077211 */ /* 0x000fe400078e18ff */
[----:B------:R-:W-:-:S04]  /*17550*/  SHF.L.U32 R0, R5, 0x1f, RZ ;  /* 0x0000001f05007819 */ /* 0x000fc800000006ff */
[----:B------:R-:W0:Y:S02]  /*17560*/  SYNCS.PHASECHK.TRANS64.TRYWAIT P0, [R7+URZ], R0 ;  /* 0x00000000070075a7 */ /* 0x000e24000800017f */
[----:B0-----:R-:W-:Y:S05]  /*17570*/  @!P0 BRA `(.L_x_562) ;  /* 0x0000000400588947 */ /* 0x001fea0003800000 */
.L_x_576:
[----:B0-----:R-:W-:-:S05]  /*17580*/  VIADD R0, R6, 0x1 ;  /* 0x0000000106007836 */ /* 0x001fca0000000000 */
[----:B------:R-:W-:-:S04]  /*17590*/  ISETP.NE.AND P0, PT, R0, 0x7, PT ;  /* 0x000000070000780c */ /* 0x000fc80003f05270 */
[----:B------:R-:W-:Y:S02]  /*175a0*/  SEL R2, RZ, 0x1, P0 ;  /* 0x00000001ff027807 */ /* 0x000fe40000000000 */
[----:B------:R-:W-:Y:S02]  /*175b0*/  SEL R4, R0, RZ, P0 ;  /* 0x000000ff00047207 */ /* 0x000fe40000000000 */
[----:B------:R-:W-:-:S03]  /*175c0*/  LOP3.LUT R5, R5, R2, RZ, 0x3c, !PT ;  /* 0x0000000205057212 */ /* 0x000fc600078e3cff */
[----:B------:R-:W-:Y:S01]  /*175d0*/  IMAD R7, R4, 0x8, R3 ;  /* 0x0000000804077824 */ /* 0x000fe200078e0203 */
[----:B------:R-:W-:-:S04]  /*175e0*/  SHF.L.U32 R0, R5, 0x1f, RZ ;  /* 0x0000001f05007819 */ /* 0x000fc800000006ff */
[----:B------:R-:W0:Y:S02]  /*175f0*/  SYNCS.PHASECHK.TRANS64.TRYWAIT P0, [R7+URZ], R0 ;  /* 0x00000000070075a7 */ /* 0x000e24000800017f */
[----:B0-----:R-:W-:Y:S05]  /*17600*/  @!P0 BRA `(.L_x_563) ;  /* 0x0000000400488947 */ /* 0x001fea0003800000 */
.L_x_577:
        /* <DEDUP_REMOVED lines=9> */
.L_x_578:
[----:B0-----:R-:W-:-:S04]  /*176a0*/  IADD3 R0, R4, 0x1, RZ ;  /* 0x0000000104007810 */ /* 0x001fc80007ffe0ff */
        /* <DEDUP_REMOVED lines=8> */
.L_x_579:
        /* <DEDUP_REMOVED lines=9> */
.L_x_580:
[----:B0-----:R-:W-:-:S05]  /*177c0*/  VIADD R0, R4, 0x1 ;  /* 0x0000000104007836 */ /* 0x001fca0000000000 */
[----:B------:R-:W-:-:S04]  /*177d0*/  ISETP.NE.AND P0, PT, R0, 0x7, PT ;  /* 0x000000070000780c */ /* 0x000fc80003f05270 */
[----:B------:R-:W-:Y:S02]  /*177e0*/  SEL R2, RZ, 0x1, P0 ;  /* 0x00000001ff027807 */ /* 0x000fe40000000000 */
[----:B------:R-:W-:Y:S02]  /*177f0*/  SEL R0, R0, RZ, P0 ;  /* 0x000000ff00007207 */ /* 0x000fe40000000000 */
[----:B------:R-:W-:Y:S02]  /*17800*/  LOP3.LUT R2, R5, R2, RZ, 0x3c, !PT ;  /* 0x0000000205027212 */ /* 0x000fe400078e3cff */
[----:B------:R-:W-:Y:S02]  /*17810*/  LEA R3, R0, R3, 0x3 ;  /* 0x0000000300037211 */ /* 0x000fe400078e18ff */
[----:B------:R-:W-:-:S07]  /*17820*/  SHF.L.U32 R0, R2, 0x1f, RZ ;  /* 0x0000001f02007819 */ /* 0x000fce00000006ff */
.L_x_567:
[----:B0-----:R0:W1:Y:S02]  /*17830*/  SYNCS.PHASECHK.TRANS64.TRYWAIT P0, [R3+URZ], R0 ;  /* 0x00000000030075a7 */ /* 0x001064000800017f */
[----:B-1----:R-:W-:Y:S05]  /*17840*/  @!P0 NANOSLEEP.SYNCS 0x989680 ;  /* 0x009896800000895d */ /* 0x002fea0003900000 */
[----:B------:R-:W1:Y:S02]  /*17850*/  @!P0 SYNCS.PHASECHK.TRANS64 P0, [R3+URZ], R0 ;  /* 0x00000000030085a7 */ /* 0x000e64000800007f */
[----:B-1----:R-:W-:Y:S05]  /*17860*/  @!P0 BRA `(.L_x_567) ;  /* 0xfffffffc00f08947 */ /* 0x002fea000383ffff */
.L_x_559:
[----:B------:R-:W-:Y:S05]  /*17870*/  BSYNC B0 ;  /* 0x0000000000007941 */ /* 0x000fea0003800000 */
.L_x_558:
[----:B------:R-:W-:Y:S05]  /*17880*/  EXIT ;  /* 0x000000000000794d */ /* 0x000fea0003800000 */
.L_x_17:
[----:B-1----:R1:W4:Y:S02]  /*17890*/  SYNCS.PHASECHK.TRANS64.TRYWAIT P1, [R3+URZ], R0 ;  /* 0x00000000030075a7 */ /* 0x002324000802017f */
[----:B----4-:R-:W-:Y:S05]  /*178a0*/  @!P1 NANOSLEEP.SYNCS 0x989680 ;  /* 0x009896800000995d */ /* 0x010fea0003900000 */
[----:B------:R-:W4:Y:S02]  /*178b0*/  @!P1 SYNCS.PHASECHK.TRANS64 P1, [R3+URZ], R0 ;  /* 0x00000000030095a7 */ /* 0x000f24000802007f */
[----:B----4-:R-:W-:Y:S05]  /*178c0*/  @!P1 BRA `(.L_x_17) ;  /* 0xfffffffc00f09947 */ /* 0x010fea000383ffff */
[----:B------:R-:W-:Y:S05]  /*178d0*/  BRA `(.L_x_16) ;  /* 0xfffffe9800e87947 */ /* 0x000fea000383ffff */
.L_x_22:
[----:B-1----:R-:W-:-:S04]  /*178e0*/  IMAD.U32 R5, RZ, RZ, UR4 ;  /* 0x00000004ff057e24 */ /* 0x002fc8000f8e00ff */
[----:B------:R1:W2:Y:S03]  /*178f0*/  SYNCS.PHASECHK.TRANS64.TRYWAIT P1, [R5+URZ], R4 ;  /* 0x00000004050075a7 */ /* 0x0002a6000802017f */
[----:B--2---:R-:W-:Y:S05]  /*17900*/  @!P1 NANOSLEEP.SYNCS 0x989680 ;  /* 0x009896800000995d */ /* 0x004fea0003900000 */
[----:B------:R-:W2:Y:S02]  /*17910*/  @!P1 SYNCS.PHASECHK.TRANS64 P1, [R5+URZ], R4 ;  /* 0x00000004050095a7 */ /* 0x000ea4000802007f */
[----:B--2---:R-:W-:Y:S05]  /*17920*/  @!P1 BRA `(.L_x_22) ;  /* 0xfffffffc00ec9947 */ /* 0x004fea000383ffff */
[----:B------:R-:W-:Y:S05]  /*17930*/  BRA `(.L_x_21) ;  /* 0xfffffeb000487947 */ /* 0x000fea000383ffff */
.L_x_545:
[----:B------:R-:W-:Y:S01]  /*17940*/  BSSY B1, `(.L_x_568) ;  /* 0x0000006000017945 */ /* 0x000fe20003800000 */
[----:B------:R-:W-:-:S07]  /*17950*/  IMAD.MOV.U32 R15, RZ, RZ, -0x1 ;  /* 0xffffffffff0f7424 */ /* 0x000fce00078e00ff */
[----:B------:R-:W-:Y:S05]  /*17960*/  WARPSYNC.COLLECTIVE R15, `(.L_x_569) ;  /* 0x000000000f0c7348 */ /* 0x000fea0003c00000 */
[----:B------:R-:W-:Y:S02]  /*17970*/  ELECT P6, UR62, PT ;  /* 0x00000000003e782f */ /* 0x000fe400038c0000 */
[----:B------:R-:W-:Y:S01]  /*17980*/  MOV R14, UR62 ;  /* 0x0000003e000e7c02 */ /* 0x000fe20008000f00 */
[----:B------:R-:W-:Y:S10]  /*17990*/  ENDCOLLECTIVE ;  /* 0x000000000000791b */ /* 0x000ff40003800000 */
.L_x_569:
[----:B------:R-:W-:Y:S05]  /*179a0*/  BSYNC B1 ;  /* 0x0000000000017941 */ /* 0x000fea0003800000 */
.L_x_568:
[----:B------:R-:W-:Y:S05]  /*179b0*/  BRA `(.L_x_570) ;  /* 0xffffffec00a87947 */ /* 0x000fea000383ffff */
.L_x_548:
[----:B0-----:R0:W1:Y:S02]  /*179c0*/  SYNCS.PHASECHK.TRANS64.TRYWAIT P1, [R10+URZ+0x38], R5 ;  /* 0x000038050a0075a7 */ /* 0x001064000802017f */
[----:B-1----:R-:W-:Y:S05]  /*179d0*/  @!P1 NANOSLEEP.SYNCS 0x989680 ;  /* 0x009896800000995d */ /* 0x002fea0003900000 */
[----:B------:R-:W1:Y:S02]  /*179e0*/  @!P1 SYNCS.PHASECHK.TRANS64 P1, [R10+URZ+0x38], R5 ;  /* 0x000038050a0095a7 */ /* 0x000e64000802007f */
[----:B-1----:R-:W-:Y:S05]  /*179f0*/  @!P1 BRA `(.L_x_548) ;  /* 0xfffffffc00f09947 */ /* 0x002fea000383ffff */
[----:B------:R-:W-:Y:S05]  /*17a00*/  BRA `(.L_x_571) ;  /* 0xffffffec00dc7947 */ /* 0x000fea000383ffff */
.L_x_557:
[----:B------:R-:W-:Y:S01]  /*17a10*/  BSSY B0, `(.L_x_572) ;  /* 0x0000006000007945 */ /* 0x000fe20003800000 */
[----:B------:R-:W-:-:S07]  /*17a20*/  IMAD.MOV.U32 R15, RZ, RZ, -0x1 ;  /* 0xffffffffff0f7424 */ /* 0x000fce00078e00ff */
[----:B------:R-:W-:Y:S05]  /*17a30*/  WARPSYNC.COLLECTIVE R15, `(.L_x_573) ;  /* 0x000000000f0c7348 */ /* 0x000fea0003c00000 */
[----:B------:R-:W-:Y:S02]  /*17a40*/  ELECT P6, UR62, PT ;  /* 0x00000000003e782f */ /* 0x000fe400038c0000 */
[----:B------:R-:W-:Y:S01]  /*17a50*/  MOV R14, UR62 ;  /* 0x0000003e000e7c02 */ /* 0x000fe20008000f00 */
[----:B------:R-:W-:Y:S10]  /*17a60*/  ENDCOLLECTIVE ;  /* 0x000000000000791b */ /* 0x000ff40003800000 */
.L_x_573:
[----:B------:R-:W-:Y:S05]  /*17a70*/  BSYNC B0 ;  /* 0x0000000000007941 */ /* 0x000fea0003800000 */
.L_x_572:
[----:B------:R-:W-:Y:S05]  /*17a80*/  BRA `(.L_x_574) ;  /* 0xfffffff8005c7947 */ /* 0x000fea000383ffff */
.L_x_561:
[----:B0-----:R0:W1:Y:S02]  /*17a90*/  SYNCS.PHASECHK.TRANS64.TRYWAIT P0, [R5+URZ], R2 ;  /* 0x00000002050075a7 */ /* 0x001064000800017f */
[----:B-1----:R-:W-:Y:S05]  /*17aa0*/  @!P0 NANOSLEEP.SYNCS 0x989680 ;  /* 0x009896800000895d */ /* 0x002fea0003900000 */
[----:B------:R-:W1:Y:S02]  /*17ab0*/  @!P0 SYNCS.PHASECHK.TRANS64 P0, [R5+URZ], R2 ;  /* 0x00000002050085a7 */ /* 0x000e64000800007f */
[----:B-1----:R-:W-:Y:S05]  /*17ac0*/  @!P0 BRA `(.L_x_561) ;  /* 0xfffffffc00f08947 */ /* 0x002fea000383ffff */
[----:B------:R-:W-:Y:S05]  /*17ad0*/  BRA `(.L_x_575) ;  /* 0xfffffff800847947 */ /* 0x000fea000383ffff */
.L_x_562:
[----:B0-----:R0:W1:Y:S02]  /*17ae0*/  SYNCS.PHASECHK.TRANS64.TRYWAIT P0, [R7+URZ], R0 ;  /* 0x00000000070075a7 */ /* 0x001064000800017f */
[----:B-1----:R-:W-:Y:S05]  /*17af0*/  @!P0 NANOSLEEP.SYNCS 0x989680 ;  /* 0x009896800000895d */ /* 0x002fea0003900000 */
[----:B------:R-:W1:Y:S02]  /*17b00*/  @!P0 SYNCS.PHASECHK.TRANS64 P0, [R7+URZ], R0 ;  /* 0x00000000070085a7 */ /* 0x000e64000800007f */
[----:B-1----:R-:W-:Y:S05]  /*17b10*/  @!P0 BRA `(.L_x_562) ;  /* 0xfffffffc00f08947 */ /* 0x002fea000383ffff */
[----:B------:R-:W-:Y:S05]  /*17b20*/  BRA `(.L_x_576) ;  /* 0xfffffff800947947 */ /* 0x000fea000383ffff */
.L_x_563:
[----:B0-----:R0:W1:Y:S02]  /*17b30*/  SYNCS.PHASECHK.TRANS64.TRYWAIT P0, [R7+URZ], R0 ;  /* 0x00000000070075a7 */ /* 0x001064000800017f */
[----:B-1----:R-:W-:Y:S05]  /*17b40*/  @!P0 NANOSLEEP.SYNCS 0x989680 ;  /* 0x009896800000895d */ /* 0x002fea0003900000 */
[----:B------:R-:W1:Y:S02]  /*17b50*/  @!P0 SYNCS.PHASECHK.TRANS64 P0, [R7+URZ], R0 ;  /* 0x00000000070085a7 */ /* 0x000e64000800007f */
[----:B-1----:R-:W-:Y:S05]  /*17b60*/  @!P0 BRA `(.L_x_563) ;  /* 0xfffffffc00f08947 */ /* 0x002fea000383ffff */
[----:B------:R-:W-:Y:S05]  /*17b70*/  BRA `(.L_x_577) ;  /* 0xfffffff800a47947 */ /* 0x000fea000383ffff */
.L_x_564:
[----:B0-----:R0:W1:Y:S02]  /*17b80*/  SYNCS.PHASECHK.TRANS64.TRYWAIT P0, [R7+URZ], R0 ;  /* 0x00000000070075a7 */ /* 0x001064000800017f */
[----:B-1----:R-:W-:Y:S05]  /*17b90*/  @!P0 NANOSLEEP.SYNCS 0x989680 ;  /* 0x009896800000895d */ /* 0x002fea0003900000 */
[----:B------:R-:W1:Y:S02]  /*17ba0*/  @!P0 SYNCS.PHASECHK.TRANS64 P0, [R7+URZ], R0 ;  /* 0x00000000070085a7 */ /* 0x000e64000800007f */
[----:B-1----:R-:W-:Y:S05]  /*17bb0*/  @!P0 BRA `(.L_x_564) ;  /* 0xfffffffc00f08947 */ /* 0x002fea000383ffff */
[----:B------:R-:W-:Y:S05]  /*17bc0*/  BRA `(.L_x_578) ;  /* 0xfffffff800b47947 */ /* 0x000fea000383ffff */
.L_x_565:
[----:B0-----:R0:W1:Y:S02]  /*17bd0*/  SYNCS.PHASECHK.TRANS64.TRYWAIT P0, [R7+URZ], R0 ;  /* 0x00000000070075a7 */ /* 0x001064000800017f */
[----:B-1----:R-:W-:Y:S05]  /*17be0*/  @!P0 NANOSLEEP.SYNCS 0x989680 ;  /* 0x009896800000895d */ /* 0x002fea0003900000 */
[----:B------:R-:W1:Y:S02]  /*17bf0*/  @!P0 SYNCS.PHASECHK.TRANS64 P0, [R7+URZ], R0 ;  /* 0x00000000070085a7 */ /* 0x000e64000800007f */
[----:B-1----:R-:W-:Y:S05]  /*17c00*/  @!P0 BRA `(.L_x_565) ;  /* 0xfffffffc00f08947 */ /* 0x002fea000383ffff */
[----:B------:R-:W-:Y:S05]  /*17c10*/  BRA `(.L_x_579) ;  /* 0xfffffff800c47947 */ /* 0x000fea000383ffff */
.L_x_566:
[----:B0-----:R0:W1:Y:S02]  /*17c20*/  SYNCS.PHASECHK.TRANS64.TRYWAIT P0, [R7+URZ], R0 ;  /* 0x00000000070075a7 */ /* 0x001064000800017f */
[----:B-1----:R-:W-:Y:S05]  /*17c30*/  @!P0 NANOSLEEP.SYNCS 0x989680 ;  /* 0x009896800000895d */ /* 0x002fea0003900000 */
[----:B------:R-:W1:Y:S02]  /*17c40*/  @!P0 SYNCS.PHASECHK.TRANS64 P0, [R7+URZ], R0 ;  /* 0x00000000070085a7 */ /* 0x000e64000800007f */
[----:B-1----:R-:W-:Y:S05]  /*17c50*/  @!P0 BRA `(.L_x_566) ;  /* 0xfffffffc00f08947 */ /* 0x002fea000383ffff */
[----:B------:R-:W-:Y:S05]  /*17c60*/  BRA `(.L_x_580) ;  /* 0xfffffff800d47947 */ /* 0x000fea000383ffff */
.L_x_581:
[----:B------:R-:W-:-:S00]  /*17c70*/  BRA `(.L_x_581) ;  /* 0xfffffffc00fc7947 */ /* 0x000fc0000383ffff */
[----:B------:R-:W-:-:S00]  /*17c80*/  NOP ;  /* 0x0000000000007918 */ /* 0x000fc00000000000 */
[----:B------:R-:W-:-:S00]  /*17c90*/  NOP ;  /* 0x0000000000007918 */ /* 0x000fc00000000000 */
[----:B------:R-:W-:-:S00]  /*17ca0*/  NOP ;  /* 0x0000000000007918 */ /* 0x000fc00000000000 */
[----:B------:R-:W-:-:S00]  /*17cb0*/  NOP ;  /* 0x0000000000007918 */ /* 0x000fc00000000000 */
[----:B------:R-:W-:-:S00]  /*17cc0*/  NOP ;  /* 0x0000000000007918 */ /* 0x000fc00000000000 */
[----:B------:R-:W-:-:S00]  /*17cd0*/  NOP ;  /* 0x0000000000007918 */ /* 0x000fc00000000000 */
[----:B------:R-:W-:-:S00]  /*17ce0*/  NOP ;  /* 0x0000000000007918 */ /* 0x000fc00000000000 */
[----:B------:R-:W-:-:S00]  /*17cf0*/  NOP ;  /* 0x0000000000007918 */ /* 0x000fc00000000000 */
.L_x_582:


//--------------------- .nv.global.init           --------------------------
	.section	.nv.global.init,"aw",@progbits
.nv.global.init:
	.type		$str$22,@object
	.size		$str$22,($str$23 - $str$22)
$str$22:
        /*0000*/ 	.byte	0x6b, 0x5f, 0x74, 0x69, 0x6c, 0x65, 0x5f, 0x63, 0x6f, 0x75, 0x6e, 0x74, 0x20, 0x3e, 0x3d, 0x20
        /*0010*/ 	.byte	0x31, 0x00
	.type		$str$23,@object
	.size		$str$23,(__unnamed_1 - $str$23)
$str$23:
        /*0012*/ 	.byte	0x2f, 0x74, 0x6d, 0x70, 0x2f, 0x63, 0x75, 0x74, 0x6c, 0x61, 0x73, 0x73, 0x5f, 0x73, 0x77, 0x65
        /*0022*/ 	.byte	0x65, 0x70, 0x5f, 0x73, 0x72, 0x63, 0x2f, 0x69, 0x6e, 0x63, 0x6c, 0x75, 0x64, 0x65, 0x2f, 0x63
        /*0032*/ 	.byte	0x75, 0x74, 0x6c, 0x61, 0x73, 0x73, 0x2f, 0x67, 0x65, 0x6d, 0x6d, 0x2f, 0x63, 0x6f, 0x6c, 0x6c
        /*0042*/ 	.byte	0x65, 0x63, 0x74, 0x69, 0x76, 0x65, 0x2f, 0x73, 0x6d, 0x39, 0x30, 0x5f, 0x6d, 0x6d, 0x61, 0x5f
        /*0052*/ 	.byte	0x74, 0x6d, 0x61, 0x5f, 0x67, 0x6d, 0x6d, 0x61, 0x5f, 0x73, 0x73, 0x5f, 0x77, 0x61, 0x72, 0x70
        /*0062*/ 	.byte	0x73, 0x70, 0x65, 0x63, 0x69, 0x61, 0x6c, 0x69, 0x7a, 0x65, 0x64, 0x2e, 0x68, 0x70, 0x70, 0x00
	.type		__unnamed_1,@object
	.size		__unnamed_1,(.L_0 - __unnamed_1)
__unnamed_1:
        /* <DEDUP_REMOVED lines=180> */
        /*0bb2*/ 	.byte	0x74, 0x65, 0x3a, 0x3a, 0x69, 0x64, 0x65, 0x6e, 0x74, 0x69, 0x74, 0x79, 0x5d, 0x00
.L_0:


//--------------------- .nv.shared._ZN7cutlass13device_kernelINS_4gemm6kernel13GemmUniversalIN4cute5tupleIJiiiiEEENS1_10collective13CollectiveMmaINS1_34MainloopSm90TmaGmmaWarpSpecializedILi7ENS5_IJNS4_1CILi1EEESB_SB_EEENS1_35KernelTmaWarpSpecializedCooperativeEEENS5_IJNSA_ILi256EEESF_NSA_ILi32EEEEEENS_6half_tENS5_IJlSB_lEEESI_SJ_NS4_8TiledMMAINS4_8MMA_AtomIJNS4_4SM904GMMA26MMA_64x256x16_F32F16F16_SSILNSN_5MajorE0ELSP_0ELNSN_7ScaleInE1ELSQ_1EEEEEENS4_6LayoutINS5_IJNSA_ILi2EEESB_SB_EEENS5_IJSB_NSA_ILi0EEESW_EEEEENS5_IJNS4_10UnderscoreESZ_SZ_EEEEENS4_13SM90_TMA_LOADENS4_14ComposedLayoutINS4_7SwizzleILi2ELi4ELi3EEENS4_18smem_ptr_flag_bitsILi16EEENST_INS5_IJNSA_ILi8EEESG_EEENS5_IJSG_SB_EEEEEEEvNS4_8identityES12_S1C_vS1D_EENS_8epilogue10collective6detail29Sm90TmaWarpSpecializedAdapterINS1G_15DefaultEpilogueISI_SJ_SJ_NS1F_6thread17LinearCombinationISI_Li1EffLNS1K_9ScaleType4KindE0ELNS_15FloatRoundStyleE2ESI_EENS1_15EpilogueDefaultEEEEEvvEEEEvNT_6ParamsE --------------------------
	.section	.nv.shared._ZN7cutlass13device_kernelINS_4gemm6kernel13GemmUniversalIN4cute5tupleIJiiiiEEENS1_10collective13CollectiveMmaINS1_34MainloopSm90TmaGmmaWarpSpecializedILi7ENS5_IJNS4_1CILi1EEESB_SB_EEENS1_35KernelTmaWarpSpecializedCooperativeEEENS5_IJNSA_ILi256EEESF_NSA_ILi32EEEEEENS_6half_tENS5_IJlSB_lEEESI_SJ_NS4_8TiledMMAINS4_8MMA_AtomIJNS4_4SM904GMMA26MMA_64x256x16_F32F16F16_SSILNSN_5MajorE0ELSP_0ELNSN_7ScaleInE1ELSQ_1EEEEEENS4_6LayoutINS5_IJNSA_ILi2EEESB_SB_EEENS5_IJSB_NSA_ILi0EEESW_EEEEENS5_IJNS4_10UnderscoreESZ_SZ_EEEEENS4_13SM90_TMA_LOADENS4_14ComposedLayoutINS4_7SwizzleILi2ELi4ELi3EEENS4_18smem_ptr_flag_bitsILi16EEENST_INS5_IJNSA_ILi8EEESG_EEENS5_IJSG_SB_EEEEEEEvNS4_8identityES12_S1C_vS1D_EENS_8epilogue10collective6detail29Sm90TmaWarpSpecializedAdapterINS1G_15DefaultEpilogueISI_SJ_SJ_NS1F_6thread17LinearCombinationISI_Li1EffLNS1K_9ScaleType4KindE0ELNS_15FloatRoundStyleE2ESI_EENS1_15EpilogueDefaultEEEEEvvEEEEvNT_6ParamsE,"aw",@nobits
	.sectionflags	@""
	.align	16
	.zero		1024


//--------------------- .nv.shared.reserved.0     --------------------------
	.section	.nv.shared.reserved.0,"aw",@nobits
	.weak		__nv_reservedSMEM_offset_0_alias
	.size		__nv_reservedSMEM_offset_0_alias, 0, 0
	.other		__nv_reservedSMEM_offset_0_alias,@"STO_CUDA_RESERVED_SHARED STV_DEFAULT"
__nv_reservedSMEM_offset_0_alias:
	.zero		0


//--------------------- .nv.global                --------------------------
	.section	.nv.global,"aw",@nobits
.nv.global:
	.type		_ZN40_INTERNAL_2c08c127_4_k_cu_ef4a9995_174374cute1_E,@object
	.size		_ZN40_INTERNAL_2c08c127_4_k_cu_ef4a9995_174374cute1_E,(_ZN40_INTERNAL_2c08c127_4_k_cu_ef4a9995_174374cuda3std3__45__cpo6cbeginE - _ZN40_INTERNAL_2c08c127_4_k_cu_ef4a9995_174374cute1_E)
_ZN40_INTERNAL_2c08c127_4_k_cu_ef4a9995_174374cute1_E:
	.zero		1
	.type		_ZN40_INTERNAL_2c08c127_4_k_cu_ef4a9995_174374cuda3std3__45__cpo6cbeginE,@object
	.size		_ZN40_INTERNAL_2c08c127_4_k_cu_ef4a9995_174374cuda3std3__45__cpo6cbeginE,(_ZN40_INTERNAL_2c08c127_4_k_cu_ef4a9995_174374cuda3std3__48in_placeE - _ZN40_INTERNAL_2c08c127_4_k_cu_ef4a9995_174374cuda3std3__45__cpo6cbeginE)
_ZN40_INTERNAL_2c08c127_4_k_cu_ef4a9995_174374cuda3std3__45__cpo6cbeginE:
	.zero		1
	.type		_ZN40_INTERNAL_2c08c127_4_k_cu_ef4a9995_174374cuda3std3__48in_placeE,@object
	.size		_ZN40_INTERNAL_2c08c127_4_k_cu_ef4a9995_174374cuda3std3__48in_placeE,(_ZN40_INTERNAL_2c08c127_4_k_cu_ef4a9995_174374cuda3std6ranges3__45__cpo9iter_moveE - _ZN40_INTERNAL_2c08c127_4_k_cu_ef4a9995_174374cuda3std3__48in_placeE)
_ZN40_INTERNAL_2c08c127_4_k_cu_ef4a9995_174374cuda3std3__48in_placeE:
	.zero		1
	.type		_ZN40_INTERNAL_2c08c127_4_k_cu_ef4a9995_174374cuda3std6ranges3__45__cpo9iter_moveE,@object
	.size		_ZN40_INTERNAL_2c08c127_4_k_cu_ef4a9995_174374cuda3std6ranges3__45__cpo9iter_moveE,(_ZN40_INTERNAL_2c08c127_4_k_cu_ef4a9995_174374cuda3std3__45__cpo5beginE - _ZN40_INTERNAL_2c08c127_4_k_cu_ef4a9995_174374cuda3std6ranges3__45__cpo9iter_moveE)
_ZN40_INTERNAL_2c08c127_4_k_cu_ef4a9995_174374cuda3std6ranges3__45__cpo9iter_moveE:
	.zero		1
	.type		_ZN40_INTERNAL_2c08c127_4_k_cu_ef4a9995_174374cuda3std3__45__cpo5beginE,@object
	.size		_ZN40_INTERNAL_2c08c127_4_k_cu_ef4a9995_174374cuda3std3__45__cpo5beginE,(_ZN40_INTERNAL_2c08c127_4_k_cu_ef4a9995_174374cuda3std3__442_GLOBAL__N__2c08c127_4_k_cu_ef4a9995_174376ignoreE - _ZN40_INTERNAL_2c08c127_4_k_cu_ef4a9995_174374cuda3std3__45__cpo5beginE)
_ZN40_INTERNAL_2c08c127_4_k_cu_ef4a9995_174374cuda3std3__45__cpo5beginE:
	.zero		1
	.type		_ZN40_INTERNAL_2c08c127_4_k_cu_ef4a9995_174374cuda3std3__442_GLOBAL__N__2c08c127_4_k_cu_ef4a9995_174376ignoreE,@object
	.size		_ZN40_INTERNAL_2c08c127_4_k_cu_ef4a9995_174374cuda3std3__442_GLOBAL__N__2c08c127_4_k_cu_ef4a9995_174376ignoreE,(_ZN40_INTERNAL_2c08c127_4_k_cu_ef4a9995_174374cute7productE - _ZN40_INTERNAL_2c08c127_4_k_cu_ef4a9995_174374cuda3std3__442_GLOBAL__N__2c08c127_4_k_cu_ef4a9995_174376ignoreE)
_ZN40_INTERNAL_2c08c127_4_k_cu_ef4a9995_174374cuda3std3__442_GLOBAL__N__2c08c127_4_k_cu_ef4a9995_174376ignoreE:
	.zero		1
	.type		_ZN40_INTERNAL_2c08c127_4_k_cu_ef4a9995_174374cute7productE,@object
	.size		_ZN40_INTERNAL_2c08c127_4_k_cu_ef4a9995_174374cute7productE,(_ZN40_INTERNAL_2c08c127_4_k_cu_ef4a9995_174374cuda3std3__45__cpo3endE - _ZN40_INTERNAL_2c08c127_4_k_cu_ef4a9995_174374cute7productE)
_ZN40_INTERNAL_2c08c127_4_k_cu_ef4a9995_174374cute7productE:
	.zero		1
	.type		_ZN40_INTERNAL_2c08c127_4_k_cu_ef4a9995_174374cuda3std3__45__cpo3endE,@object
	.size		_ZN40_INTERNAL_2c08c127_4_k_cu_ef4a9995_174374cuda3std3__45__cpo3endE,(_ZN40_INTERNAL_2c08c127_4_k_cu_ef4a9995_174374cuda3std3__419piecewise_constructE - _ZN40_INTERNAL_2c08c127_4_k_cu_ef4a9995_174374cuda3std3__45__cpo3endE)
_ZN40_INTERNAL_2c08c127_4_k_cu_ef4a9995_174374cuda3std3__45__cpo3endE:
	.zero		1
	.type		_ZN40_INTERNAL_2c08c127_4_k_cu_ef4a9995_174374cuda3std3__419piecewise_constructE,@object
	.size		_ZN40_INTERNAL_2c08c127_4_k_cu_ef4a9995_174374cuda3std3__419piecewise_constructE,(_ZN40_INTERNAL_2c08c127_4_k_cu_ef4a9995_174374cuda3std3__45__cpo4cendE - _ZN40_INTERNAL_2c08c127_4_k_cu_ef4a9995_174374cuda3std3__419piecewise_constructE)
_ZN40_INTERNAL_2c08c127_4_k_cu_ef4a9995_174374cuda3std3__419piecewise_constructE:
	.zero		1
	.type		_ZN40_INTERNAL_2c08c127_4_k_cu_ef4a9995_174374cuda3std3__45__cpo4cendE,@object
	.size		_ZN40_INTERNAL_2c08c127_4_k_cu_ef4a9995_174374cuda3std3__45__cpo4cendE,(_ZN40_INTERNAL_2c08c127_4_k_cu_ef4a9995_174374cuda3std6ranges3__45__cpo4swapE - _ZN40_INTERNAL_2c08c127_4_k_cu_ef4a9995_174374cuda3std3__45__cpo4cendE)
_ZN40_INTERNAL_2c08c127_4_k_cu_ef4a9995_174374cuda3std3__45__cpo4cendE:
	.zero		1
	.type		_ZN40_INTERNAL_2c08c127_4_k_cu_ef4a9995_174374cuda3std6ranges3__45__cpo4swapE,@object
	.size		_ZN40_INTERNAL_2c08c127_4_k_cu_ef4a9995_174374cuda3std6ranges3__45__cpo4swapE,(.L_8 - _ZN40_INTERNAL_2c08c127_4_k_cu_ef4a9995_174374cuda3std6ranges3__45__cpo4swapE)
_ZN40_INTERNAL_2c08c127_4_k_cu_ef4a9995_174374cuda3std6ranges3__45__cpo4swapE:
	.zero		1
.L_8:


//--------------------- .nv.constant0._ZN7cutlass13device_kernelINS_4gemm6kernel13GemmUniversalIN4cute5tupleIJiiiiEEENS1_10collective13CollectiveMmaINS1_34MainloopSm90TmaGmmaWarpSpecializedILi7ENS5_IJNS4_1CILi1EEESB_SB_EEENS1_35KernelTmaWarpSpecializedCooperativeEEENS5_IJNSA_ILi256EEESF_NSA_ILi32EEEEEENS_6half_tENS5_IJlSB_lEEESI_SJ_NS4_8TiledMMAINS4_8MMA_AtomIJNS4_4SM904GMMA26MMA_64x256x16_F32F16F16_SSILNSN_5MajorE0ELSP_0ELNSN_7ScaleInE1ELSQ_1EEEEEENS4_6LayoutINS5_IJNSA_ILi2EEESB_SB_EEENS5_IJSB_NSA_ILi0EEESW_EEEEENS5_IJNS4_10UnderscoreESZ_SZ_EEEEENS4_13SM90_TMA_LOADENS4_14ComposedLayoutINS4_7SwizzleILi2ELi4ELi3EEENS4_18smem_ptr_flag_bitsILi16EEENST_INS5_IJNSA_ILi8EEESG_EEENS5_IJSG_SB_EEEEEEEvNS4_8identityES12_S1C_vS1D_EENS_8epilogue10collective6detail29Sm90TmaWarpSpecializedAdapterINS1G_15DefaultEpilogueISI_SJ_SJ_NS1F_6thread17LinearCombinationISI_Li1EffLNS1K_9ScaleType4KindE0ELNS_15FloatRoundStyleE2ESI_EENS1_15EpilogueDefaultEEEEEvvEEEEvNT_6ParamsE --------------------------
	.section	.nv.constant0._ZN7cutlass13device_kernelINS_4gemm6kernel13GemmUniversalIN4cute5tupleIJiiiiEEENS1_10collective13CollectiveMmaINS1_34MainloopSm90TmaGmmaWarpSpecializedILi7ENS5_IJNS4_1CILi1EEESB_SB_EEENS1_35KernelTmaWarpSpecializedCooperativeEEENS5_IJNSA_ILi256EEESF_NSA_ILi32EEEEEENS_6half_tENS5_IJlSB_lEEESI_SJ_NS4_8TiledMMAINS4_8MMA_AtomIJNS4_4SM904GMMA26MMA_64x256x16_F32F16F16_SSILNSN_5MajorE0ELSP_0ELNSN_7ScaleInE1ELSQ_1EEEEEENS4_6LayoutINS5_IJNSA_ILi2EEESB_SB_EEENS5_IJSB_NSA_ILi0EEESW_EEEEENS5_IJNS4_10UnderscoreESZ_SZ_EEEEENS4_13SM90_TMA_LOADENS4_14ComposedLayoutINS4_7SwizzleILi2ELi4ELi3EEENS4_18smem_ptr_flag_bitsILi16EEENST_INS5_IJNSA_ILi8EEESG_EEENS5_IJSG_SB_EEEEEEEvNS4_8identityES12_S1C_vS1D_EENS_8epilogue10collective6detail29Sm90TmaWarpSpecializedAdapterINS1G_15DefaultEpilogueISI_SJ_SJ_NS1F_6thread17LinearCombinationISI_Li1EffLNS1K_9ScaleType4KindE0ELNS_15FloatRoundStyleE2ESI_EENS1_15EpilogueDefaultEEEEEvvEEEEvNT_6ParamsE,"a",@progbits
	.sectionflags	@""
	.align	4
.nv.constant0._ZN7cutlass13device_kernelINS_4gemm6kernel13GemmUniversalIN4cute5tupleIJiiiiEEENS1_10collective13CollectiveMmaINS1_34MainloopSm90TmaGmmaWarpSpecializedILi7ENS5_IJNS4_1CILi1EEESB_SB_EEENS1_35KernelTmaWarpSpecializedCooperativeEEENS5_IJNSA_ILi256EEESF_NSA_ILi32EEEEEENS_6half_tENS5_IJlSB_lEEESI_SJ_NS4_8TiledMMAINS4_8MMA_AtomIJNS4_4SM904GMMA26MMA_64x256x16_F32F16F16_SSILNSN_5MajorE0ELSP_0ELNSN_7ScaleInE1ELSQ_1EEEEEENS4_6LayoutINS5_IJNSA_ILi2EEESB_SB_EEENS5_IJSB_NSA_ILi0EEESW_EEEEENS5_IJNS4_10UnderscoreESZ_SZ_EEEEENS4_13SM90_TMA_LOADENS4_14ComposedLayoutINS4_7SwizzleILi2ELi4ELi3EEENS4_18smem_ptr_flag_bitsILi16EEENST_INS5_IJNSA_ILi8EEESG_EEENS5_IJSG_SB_EEEEEEEvNS4_8identityES12_S1C_vS1D_EENS_8epilogue10collective6detail29Sm90TmaWarpSpecializedAdapterINS1G_15DefaultEpilogueISI_SJ_SJ_NS1F_6thread17LinearCombinationISI_Li1EffLNS1K_9ScaleType4KindE0ELNS_15FloatRoundStyleE2ESI_EENS1_15EpilogueDefaultEEEEEvvEEEEvNT_6ParamsE:
	.zero		1664


//--------------------- SYMBOLS --------------------------

	.type		.nv.reservedSmem.offset0,@object
	.size		.nv.reservedSmem.offset0,0x4
	.type		__assertfail,@function
